//
// Generated by NVIDIA NVVM Compiler
//
// Compiler Build ID: CL-36424714
// Cuda compilation tools, release 13.0, V13.0.88
// Based on NVVM 20.0.0
//

.version 9.0
.target sm_100
.address_size 64

	// .globl	_Z10hills_scanPii
.func  (.param .b64 func_retval0) __internal_accurate_pow
(
	.param .b64 __internal_accurate_pow_param_0
)
;

.visible .entry _Z10hills_scanPii(
	.param .u64 .ptr .align 1 _Z10hills_scanPii_param_0,
	.param .u32 _Z10hills_scanPii_param_1
)
{
	.reg .pred 	%p<12>;
	.reg .b32 	%r<43>;
	.reg .b64 	%rd<10>;
	.reg .b64 	%fd<54>;

	ld.param.u64 	%rd3, [_Z10hills_scanPii_param_0];
	ld.param.u32 	%r8, [_Z10hills_scanPii_param_1];
	cvta.to.global.u64 	%rd1, %rd3;
	mov.u32 	%r1, %tid.x;
	cvt.rn.f64.s32 	%fd7, %r8;
	{
	.reg .b32 %temp; 
	mov.b64 	{%temp, %r10}, %fd7;
	}
	{
	.reg .b32 %temp; 
	mov.b64 	{%r11, %temp}, %fd7;
	}
	setp.lt.s32 	%p1, %r10, 1048576;
	mul.f64 	%fd8, %fd7, 0d4350000000000000;
	{
	.reg .b32 %temp; 
	mov.b64 	{%temp, %r12}, %fd8;
	}
	{
	.reg .b32 %temp; 
	mov.b64 	{%r13, %temp}, %fd8;
	}
	mov.b32 	%r14, 1127219200;
	mov.b32 	%r15, -2147483648;
	mov.b64 	%fd1, {%r15, %r14};
	mov.f64 	%fd9, 0d4000000000000000;
	{
	.reg .b32 %temp; 
	mov.b64 	{%temp, %r2}, %fd9;
	}
	mul.wide.u32 	%rd4, %r1, 4;
	add.s64 	%rd2, %rd1, %rd4;
	selp.f64 	%fd10, %fd8, %fd7, %p1;
	selp.b32 	%r16, %r12, %r10, %p1;
	selp.b32 	%r17, %r13, %r11, %p1;
	add.s32 	%r3, %r16, -1;
	fma.rn.f64 	%fd11, %fd10, 0d7FF0000000000000, 0d7FF0000000000000;
	{
	.reg .b32 %temp; 
	mov.b64 	{%temp, %r18}, %fd10;
	}
	and.b32  	%r19, %r18, 2147483647;
	setp.eq.s32 	%p2, %r19, 0;
	selp.f64 	%fd2, 0dFFF0000000000000, %fd11, %p2;
	selp.b32 	%r20, -1077, -1023, %p1;
	shr.u32 	%r21, %r16, 20;
	add.s32 	%r4, %r20, %r21;
	and.b32  	%r22, %r16, 1048575;
	or.b32  	%r5, %r22, 1072693248;
	mov.b64 	%fd3, {%r17, %r5};
	{
	.reg .b32 %temp; 
	mov.b64 	{%r23, %temp}, %fd3;
	}
	{
	.reg .b32 %temp; 
	mov.b64 	{%temp, %r24}, %fd3;
	}
	add.s32 	%r25, %r24, -1048576;
	mov.b64 	%fd4, {%r23, %r25};
	mov.b32 	%r42, 1;
$L__BB0_1:
	setp.gt.u32 	%p3, %r3, 2146435070;
	mov.f64 	%fd53, %fd2;
	@%p3 bra 	$L__BB0_3;
	setp.gt.u32 	%p4, %r5, 1073127582;
	selp.f64 	%fd12, %fd4, %fd3, %p4;
	selp.u32 	%r26, 1, 0, %p4;
	add.s32 	%r27, %r4, %r26;
	add.f64 	%fd13, %fd12, 0dBFF0000000000000;
	add.f64 	%fd14, %fd12, 0d3FF0000000000000;
	rcp.approx.ftz.f64 	%fd15, %fd14;
	neg.f64 	%fd16, %fd14;
	fma.rn.f64 	%fd17, %fd16, %fd15, 0d3FF0000000000000;
	fma.rn.f64 	%fd18, %fd17, %fd17, %fd17;
	fma.rn.f64 	%fd19, %fd18, %fd15, %fd15;
	mul.f64 	%fd20, %fd13, %fd19;
	fma.rn.f64 	%fd21, %fd13, %fd19, %fd20;
	mul.f64 	%fd22, %fd21, %fd21;
	fma.rn.f64 	%fd23, %fd22, 0d3EB1380B3AE80F1E, 0d3ED0EE258B7A8B04;
	fma.rn.f64 	%fd24, %fd23, %fd22, 0d3EF3B2669F02676F;
	fma.rn.f64 	%fd25, %fd24, %fd22, 0d3F1745CBA9AB0956;
	fma.rn.f64 	%fd26, %fd25, %fd22, 0d3F3C71C72D1B5154;
	fma.rn.f64 	%fd27, %fd26, %fd22, 0d3F624924923BE72D;
	fma.rn.f64 	%fd28, %fd27, %fd22, 0d3F8999999999A3C4;
	fma.rn.f64 	%fd29, %fd28, %fd22, 0d3FB5555555555554;
	sub.f64 	%fd30, %fd13, %fd21;
	add.f64 	%fd31, %fd30, %fd30;
	neg.f64 	%fd32, %fd21;
	fma.rn.f64 	%fd33, %fd32, %fd13, %fd31;
	mul.f64 	%fd34, %fd19, %fd33;
	mul.f64 	%fd35, %fd22, %fd29;
	fma.rn.f64 	%fd36, %fd35, %fd21, %fd34;
	xor.b32  	%r28, %r27, -2147483648;
	mov.b32 	%r29, 1127219200;
	mov.b64 	%fd37, {%r28, %r29};
	sub.f64 	%fd38, %fd37, %fd1;
	fma.rn.f64 	%fd39, %fd38, 0d3FE62E42FEFA39EF, %fd21;
	fma.rn.f64 	%fd40, %fd38, 0dBFE62E42FEFA39EF, %fd39;
	sub.f64 	%fd41, %fd40, %fd21;
	sub.f64 	%fd42, %fd36, %fd41;
	fma.rn.f64 	%fd43, %fd38, 0d3C7ABC9E3B39803F, %fd42;
	add.f64 	%fd53, %fd39, %fd43;
$L__BB0_3:
	mul.f64 	%fd44, %fd53, 0d3C7777D0FFDA0D24;
	fma.rn.f64 	%fd45, %fd53, 0d3FF71547652B82FE, %fd44;
	cvt.rzi.s32.f64 	%r30, %fd45;
	setp.gt.s32 	%p5, %r42, %r30;
	@%p5 bra 	$L__BB0_7;
	setp.gt.s32 	%p6, %r1, %r8;
	setp.lt.u32 	%p7, %r1, %r42;
	or.pred  	%p8, %p6, %p7;
	@%p8 bra 	$L__BB0_6;
	setp.lt.s32 	%p9, %r2, 0;
	add.s32 	%r32, %r42, -1;
	cvt.rn.f64.s32 	%fd46, %r32;
	{
	.reg .b32 %temp; 
	mov.b64 	{%temp, %r33}, %fd46;
	}
	shr.u32 	%r34, %r33, 20;
	and.b32  	%r35, %r34, 2047;
	add.s32 	%r36, %r35, -1012;
	mov.b64 	%rd5, %fd46;
	shl.b64 	%rd6, %rd5, %r36;
	setp.eq.s64 	%p10, %rd6, -9223372036854775808;
	{ // callseq 0, 0
	.param .b64 param0;
	st.param.f64 	[param0], %fd46;
	.param .b64 retval0;
	call.uni (retval0), 
	__internal_accurate_pow, 
	(
	param0
	);
	ld.param.f64 	%fd47, [retval0];
	} // callseq 0
	neg.f64 	%fd49, %fd47;
	selp.f64 	%fd50, %fd49, %fd47, %p10;
	selp.f64 	%fd51, %fd50, %fd47, %p9;
	setp.eq.s32 	%p11, %r32, 0;
	selp.f64 	%fd52, 0d3FF0000000000000, %fd51, %p11;
	cvt.rzi.s32.f64 	%r37, %fd52;
	sub.s32 	%r38, %r1, %r37;
	mul.wide.s32 	%rd8, %r38, 4;
	add.s64 	%rd9, %rd1, %rd8;
	ld.global.u32 	%r39, [%rd9];
	ld.global.u32 	%r40, [%rd2];
	add.s32 	%r41, %r40, %r39;
	st.global.u32 	[%rd2], %r41;
$L__BB0_6:
	add.s32 	%r42, %r42, 1;
	bra.uni 	$L__BB0_1;
$L__BB0_7:
	ret;

}
	// .globl	_Z13parallel_scanPii
.visible .entry _Z13parallel_scanPii(
	.param .u64 .ptr .align 1 _Z13parallel_scanPii_param_0,
	.param .u32 _Z13parallel_scanPii_param_1
)
{
	.reg .pred 	%p<11>;
	.reg .b32 	%r<49>;
	.reg .b64 	%rd<13>;
	.reg .b64 	%fd<59>;

	ld.param.u64 	%rd2, [_Z13parallel_scanPii_param_0];
	ld.param.u32 	%r12, [_Z13parallel_scanPii_param_1];
	cvta.to.global.u64 	%rd1, %rd2;
	mov.u32 	%r1, %tid.x;
	cvt.rn.f64.s32 	%fd7, %r12;
	{
	.reg .b32 %temp; 
	mov.b64 	{%temp, %r13}, %fd7;
	}
	{
	.reg .b32 %temp; 
	mov.b64 	{%r14, %temp}, %fd7;
	}
	setp.lt.s32 	%p1, %r13, 1048576;
	mul.f64 	%fd8, %fd7, 0d4350000000000000;
	{
	.reg .b32 %temp; 
	mov.b64 	{%temp, %r15}, %fd8;
	}
	{
	.reg .b32 %temp; 
	mov.b64 	{%r16, %temp}, %fd8;
	}
	mov.b32 	%r17, 1127219200;
	mov.b32 	%r18, -2147483648;
	mov.b64 	%fd1, {%r18, %r17};
	add.s32 	%r2, %r12, -1;
	mov.f64 	%fd9, 0d4000000000000000;
	{
	.reg .b32 %temp; 
	mov.b64 	{%temp, %r3}, %fd9;
	}
	add.s32 	%r4, %r1, -1;
	selp.f64 	%fd10, %fd8, %fd7, %p1;
	selp.b32 	%r19, %r15, %r13, %p1;
	selp.b32 	%r20, %r16, %r14, %p1;
	add.s32 	%r5, %r19, -1;
	fma.rn.f64 	%fd11, %fd10, 0d7FF0000000000000, 0d7FF0000000000000;
	{
	.reg .b32 %temp; 
	mov.b64 	{%temp, %r21}, %fd10;
	}
	and.b32  	%r22, %r21, 2147483647;
	setp.eq.s32 	%p2, %r22, 0;
	selp.f64 	%fd2, 0dFFF0000000000000, %fd11, %p2;
	selp.b32 	%r23, -1077, -1023, %p1;
	shr.u32 	%r24, %r19, 20;
	add.s32 	%r6, %r23, %r24;
	and.b32  	%r25, %r19, 1048575;
	or.b32  	%r7, %r25, 1072693248;
	mov.b64 	%fd3, {%r20, %r7};
	{
	.reg .b32 %temp; 
	mov.b64 	{%r26, %temp}, %fd3;
	}
	{
	.reg .b32 %temp; 
	mov.b64 	{%temp, %r27}, %fd3;
	}
	add.s32 	%r28, %r27, -1048576;
	mov.b64 	%fd4, {%r26, %r28};
	mov.b32 	%r48, 1;
$L__BB1_1:
	mov.u32 	%r8, %r48;
	setp.gt.u32 	%p3, %r5, 2146435070;
	mov.f64 	%fd58, %fd2;
	@%p3 bra 	$L__BB1_3;
	setp.gt.u32 	%p4, %r7, 1073127582;
	selp.f64 	%fd12, %fd4, %fd3, %p4;
	selp.u32 	%r29, 1, 0, %p4;
	add.s32 	%r30, %r6, %r29;
	add.f64 	%fd13, %fd12, 0dBFF0000000000000;
	add.f64 	%fd14, %fd12, 0d3FF0000000000000;
	rcp.approx.ftz.f64 	%fd15, %fd14;
	neg.f64 	%fd16, %fd14;
	fma.rn.f64 	%fd17, %fd16, %fd15, 0d3FF0000000000000;
	fma.rn.f64 	%fd18, %fd17, %fd17, %fd17;
	fma.rn.f64 	%fd19, %fd18, %fd15, %fd15;
	mul.f64 	%fd20, %fd13, %fd19;
	fma.rn.f64 	%fd21, %fd13, %fd19, %fd20;
	mul.f64 	%fd22, %fd21, %fd21;
	fma.rn.f64 	%fd23, %fd22, 0d3EB1380B3AE80F1E, 0d3ED0EE258B7A8B04;
	fma.rn.f64 	%fd24, %fd23, %fd22, 0d3EF3B2669F02676F;
	fma.rn.f64 	%fd25, %fd24, %fd22, 0d3F1745CBA9AB0956;
	fma.rn.f64 	%fd26, %fd25, %fd22, 0d3F3C71C72D1B5154;
	fma.rn.f64 	%fd27, %fd26, %fd22, 0d3F624924923BE72D;
	fma.rn.f64 	%fd28, %fd27, %fd22, 0d3F8999999999A3C4;
	fma.rn.f64 	%fd29, %fd28, %fd22, 0d3FB5555555555554;
	sub.f64 	%fd30, %fd13, %fd21;
	add.f64 	%fd31, %fd30, %fd30;
	neg.f64 	%fd32, %fd21;
	fma.rn.f64 	%fd33, %fd32, %fd13, %fd31;
	mul.f64 	%fd34, %fd19, %fd33;
	mul.f64 	%fd35, %fd22, %fd29;
	fma.rn.f64 	%fd36, %fd35, %fd21, %fd34;
	xor.b32  	%r31, %r30, -2147483648;
	mov.b32 	%r32, 1127219200;
	mov.b64 	%fd37, {%r31, %r32};
	sub.f64 	%fd38, %fd37, %fd1;
	fma.rn.f64 	%fd39, %fd38, 0d3FE62E42FEFA39EF, %fd21;
	fma.rn.f64 	%fd40, %fd38, 0dBFE62E42FEFA39EF, %fd39;
	sub.f64 	%fd41, %fd40, %fd21;
	sub.f64 	%fd42, %fd36, %fd41;
	fma.rn.f64 	%fd43, %fd38, 0d3C7ABC9E3B39803F, %fd42;
	add.f64 	%fd58, %fd39, %fd43;
$L__BB1_3:
	mul.f64 	%fd44, %fd58, 0d3C7777D0FFDA0D24;
	fma.rn.f64 	%fd45, %fd58, 0d3FF71547652B82FE, %fd44;
	cvt.rzi.s32.f64 	%r33, %fd45;
	setp.gt.s32 	%p5, %r8, %r33;
	@%p5 bra 	$L__BB1_6;
	setp.lt.s32 	%p6, %r3, 0;
	add.s32 	%r48, %r8, 1;
	cvt.rn.f64.u32 	%fd46, %r48;
	{
	.reg .b32 %temp; 
	mov.b64 	{%temp, %r34}, %fd46;
	}
	shr.u32 	%r35, %r34, 20;
	and.b32  	%r36, %r35, 2047;
	add.s32 	%r37, %r36, -1012;
	mov.b64 	%rd3, %fd46;
	shl.b64 	%rd4, %rd3, %r37;
	setp.eq.s64 	%p7, %rd4, -9223372036854775808;
	{ // callseq 1, 0
	.param .b64 param0;
	st.param.f64 	[param0], %fd46;
	.param .b64 retval0;
	call.uni (retval0), 
	__internal_accurate_pow, 
	(
	param0
	);
	ld.param.f64 	%fd47, [retval0];
	} // callseq 1
	neg.f64 	%fd49, %fd47;
	selp.f64 	%fd50, %fd49, %fd47, %p7;
	selp.f64 	%fd51, %fd50, %fd47, %p6;
	cvt.rzi.s32.f64 	%r10, %fd51;
	div.s32 	%r38, %r2, %r10;
	setp.gt.s32 	%p8, %r1, %r38;
	@%p8 bra 	$L__BB1_1;
	cvt.rn.f64.u32 	%fd52, %r8;
	{
	.reg .b32 %temp; 
	mov.b64 	{%temp, %r39}, %fd52;
	}
	shr.u32 	%r40, %r39, 20;
	and.b32  	%r41, %r40, 2047;
	add.s32 	%r42, %r41, -1012;
	mov.b64 	%rd6, %fd52;
	shl.b64 	%rd7, %rd6, %r42;
	setp.eq.s64 	%p10, %rd7, -9223372036854775808;
	{ // callseq 2, 0
	.param .b64 param0;
	st.param.f64 	[param0], %fd52;
	.param .b64 retval0;
	call.uni (retval0), 
	__internal_accurate_pow, 
	(
	param0
	);
	ld.param.f64 	%fd53, [retval0];
	} // callseq 2
	neg.f64 	%fd55, %fd53;
	selp.f64 	%fd56, %fd55, %fd53, %p10;
	selp.f64 	%fd57, %fd56, %fd53, %p6;
	cvt.rzi.s32.f64 	%r43, %fd57;
	add.s32 	%r44, %r4, %r43;
	mul.wide.s32 	%rd9, %r44, 4;
	add.s64 	%rd10, %rd1, %rd9;
	ld.global.u32 	%r45, [%rd10];
	shl.b32 	%r46, %r45, 1;
	add.s32 	%r47, %r4, %r10;
	mul.wide.s32 	%rd11, %r47, 4;
	add.s64 	%rd12, %rd1, %rd11;
	st.global.u32 	[%rd12], %r46;
	bra.uni 	$L__BB1_1;
$L__BB1_6:
	ret;

}
.func  (.param .b64 func_retval0) __internal_accurate_pow(
	.param .b64 __internal_accurate_pow_param_0
)
{
	.reg .pred 	%p<8>;
	.reg .b32 	%r<46>;
	.reg .b32 	%f<3>;
	.reg .b64 	%fd<109>;

	ld.param.f64 	%fd10, [__internal_accurate_pow_param_0];
	mov.f64 	%fd11, 0d4000000000000000;
	{
	.reg .b32 %temp; 
	mov.b64 	{%temp, %r8}, %fd11;
	}
	{
	.reg .b32 %temp; 
	mov.b64 	{%r9, %temp}, %fd11;
	}
	shr.u32 	%r10, %r8, 20;
	setp.lt.u32 	%p1, %r8, 1048576;
	mov.f64 	%fd12, 0d4360000000000000;
	{
	.reg .b32 %temp; 
	mov.b64 	{%temp, %r11}, %fd12;
	}
	{
	.reg .b32 %temp; 
	mov.b64 	{%r12, %temp}, %fd12;
	}
	shr.u32 	%r13, %r11, 20;
	add.s32 	%r14, %r13, -54;
	selp.b32 	%r15, %r12, %r9, %p1;
	selp.b32 	%r16, %r11, %r8, %p1;
	selp.b32 	%r1, %r14, %r10, %p1;
	add.s32 	%r45, %r1, -1023;
	and.b32  	%r17, %r16, -2146435073;
	or.b32  	%r18, %r17, 1072693248;
	mov.b64 	%fd107, {%r15, %r18};
	setp.lt.u32 	%p2, %r18, 1073127583;
	@%p2 bra 	$L__BB2_2;
	{
	.reg .b32 %temp; 
	mov.b64 	{%r19, %temp}, %fd107;
	}
	{
	.reg .b32 %temp; 
	mov.b64 	{%temp, %r20}, %fd107;
	}
	add.s32 	%r21, %r20, -1048576;
	mov.b64 	%fd107, {%r19, %r21};
	add.s32 	%r45, %r1, -1022;
$L__BB2_2:
	add.f64 	%fd13, %fd107, 0dBFF0000000000000;
	add.f64 	%fd14, %fd107, 0d3FF0000000000000;
	rcp.approx.ftz.f64 	%fd15, %fd14;
	neg.f64 	%fd16, %fd14;
	fma.rn.f64 	%fd17, %fd16, %fd15, 0d3FF0000000000000;
	fma.rn.f64 	%fd18, %fd17, %fd17, %fd17;
	fma.rn.f64 	%fd19, %fd18, %fd15, %fd15;
	mul.f64 	%fd20, %fd13, %fd19;
	fma.rn.f64 	%fd21, %fd13, %fd19, %fd20;
	mul.f64 	%fd22, %fd21, %fd21;
	fma.rn.f64 	%fd23, %fd22, 0d3EB0F5FF7D2CAFE2, 0d3ED0F5D241AD3B5A;
	fma.rn.f64 	%fd24, %fd23, %fd22, 0d3EF3B20A75488A3F;
	fma.rn.f64 	%fd25, %fd24, %fd22, 0d3F1745CDE4FAECD5;
	fma.rn.f64 	%fd26, %fd25, %fd22, 0d3F3C71C7258A578B;
	fma.rn.f64 	%fd27, %fd26, %fd22, 0d3F6249249242B910;
	fma.rn.f64 	%fd28, %fd27, %fd22, 0d3F89999999999DFB;
	sub.f64 	%fd29, %fd13, %fd21;
	add.f64 	%fd30, %fd29, %fd29;
	neg.f64 	%fd31, %fd21;
	fma.rn.f64 	%fd32, %fd31, %fd13, %fd30;
	mul.f64 	%fd33, %fd19, %fd32;
	fma.rn.f64 	%fd34, %fd22, %fd28, 0d3FB5555555555555;
	mov.f64 	%fd35, 0d3FB5555555555555;
	sub.f64 	%fd36, %fd35, %fd34;
	fma.rn.f64 	%fd37, %fd22, %fd28, %fd36;
	add.f64 	%fd38, %fd37, 0dBC46A4CB00B9E7B0;
	add.f64 	%fd39, %fd34, %fd38;
	sub.f64 	%fd40, %fd34, %fd39;
	add.f64 	%fd41, %fd38, %fd40;
	mul.rn.f64 	%fd42, %fd21, %fd21;
	neg.f64 	%fd43, %fd42;
	fma.rn.f64 	%fd44, %fd21, %fd21, %fd43;
	{
	.reg .b32 %temp; 
	mov.b64 	{%r22, %temp}, %fd33;
	}
	{
	.reg .b32 %temp; 
	mov.b64 	{%temp, %r23}, %fd33;
	}
	add.s32 	%r24, %r23, 1048576;
	mov.b64 	%fd45, {%r22, %r24};
	fma.rn.f64 	%fd46, %fd21, %fd45, %fd44;
	mul.rn.f64 	%fd47, %fd42, %fd21;
	neg.f64 	%fd48, %fd47;
	fma.rn.f64 	%fd49, %fd42, %fd21, %fd48;
	fma.rn.f64 	%fd50, %fd42, %fd33, %fd49;
	fma.rn.f64 	%fd51, %fd46, %fd21, %fd50;
	mul.rn.f64 	%fd52, %fd39, %fd47;
	neg.f64 	%fd53, %fd52;
	fma.rn.f64 	%fd54, %fd39, %fd47, %fd53;
	fma.rn.f64 	%fd55, %fd39, %fd51, %fd54;
	fma.rn.f64 	%fd56, %fd41, %fd47, %fd55;
	add.f64 	%fd57, %fd52, %fd56;
	sub.f64 	%fd58, %fd52, %fd57;
	add.f64 	%fd59, %fd56, %fd58;
	add.f64 	%fd60, %fd21, %fd57;
	sub.f64 	%fd61, %fd21, %fd60;
	add.f64 	%fd62, %fd57, %fd61;
	add.f64 	%fd63, %fd59, %fd62;
	add.f64 	%fd64, %fd33, %fd63;
	add.f64 	%fd65, %fd60, %fd64;
	sub.f64 	%fd66, %fd60, %fd65;
	add.f64 	%fd67, %fd64, %fd66;
	xor.b32  	%r25, %r45, -2147483648;
	mov.b32 	%r26, 1127219200;
	mov.b64 	%fd68, {%r25, %r26};
	mov.b32 	%r27, -2147483648;
	mov.b64 	%fd69, {%r27, %r26};
	sub.f64 	%fd70, %fd68, %fd69;
	fma.rn.f64 	%fd71, %fd70, 0d3FE62E42FEFA39EF, %fd65;
	fma.rn.f64 	%fd72, %fd70, 0dBFE62E42FEFA39EF, %fd71;
	sub.f64 	%fd73, %fd72, %fd65;
	sub.f64 	%fd74, %fd67, %fd73;
	fma.rn.f64 	%fd75, %fd70, 0d3C7ABC9E3B39803F, %fd74;
	add.f64 	%fd76, %fd71, %fd75;
	sub.f64 	%fd77, %fd71, %fd76;
	add.f64 	%fd78, %fd75, %fd77;
	{
	.reg .b32 %temp; 
	mov.b64 	{%temp, %r28}, %fd10;
	}
	{
	.reg .b32 %temp; 
	mov.b64 	{%r29, %temp}, %fd10;
	}
	shl.b32 	%r30, %r28, 1;
	setp.gt.u32 	%p3, %r30, -33554433;
	and.b32  	%r31, %r28, -15728641;
	selp.b32 	%r32, %r31, %r28, %p3;
	mov.b64 	%fd79, {%r29, %r32};
	mul.rn.f64 	%fd80, %fd76, %fd79;
	neg.f64 	%fd81, %fd80;
	fma.rn.f64 	%fd82, %fd76, %fd79, %fd81;
	fma.rn.f64 	%fd83, %fd78, %fd79, %fd82;
	add.f64 	%fd4, %fd80, %fd83;
	sub.f64 	%fd84, %fd80, %fd4;
	add.f64 	%fd5, %fd83, %fd84;
	fma.rn.f64 	%fd85, %fd4, 0d3FF71547652B82FE, 0d4338000000000000;
	{
	.reg .b32 %temp; 
	mov.b64 	{%r5, %temp}, %fd85;
	}
	mov.f64 	%fd86, 0dC338000000000000;
	add.rn.f64 	%fd87, %fd85, %fd86;
	fma.rn.f64 	%fd88, %fd87, 0dBFE62E42FEFA39EF, %fd4;
	fma.rn.f64 	%fd89, %fd87, 0dBC7ABC9E3B39803F, %fd88;
	fma.rn.f64 	%fd90, %fd89, 0d3E5ADE1569CE2BDF, 0d3E928AF3FCA213EA;
	fma.rn.f64 	%fd91, %fd90, %fd89, 0d3EC71DEE62401315;
	fma.rn.f64 	%fd92, %fd91, %fd89, 0d3EFA01997C89EB71;
	fma.rn.f64 	%fd93, %fd92, %fd89, 0d3F2A01A014761F65;
	fma.rn.f64 	%fd94, %fd93, %fd89, 0d3F56C16C1852B7AF;
	fma.rn.f64 	%fd95, %fd94, %fd89, 0d3F81111111122322;
	fma.rn.f64 	%fd96, %fd95, %fd89, 0d3FA55555555502A1;
	fma.rn.f64 	%fd97, %fd96, %fd89, 0d3FC5555555555511;
	fma.rn.f64 	%fd98, %fd97, %fd89, 0d3FE000000000000B;
	fma.rn.f64 	%fd99, %fd98, %fd89, 0d3FF0000000000000;
	fma.rn.f64 	%fd100, %fd99, %fd89, 0d3FF0000000000000;
	{
	.reg .b32 %temp; 
	mov.b64 	{%r6, %temp}, %fd100;
	}
	{
	.reg .b32 %temp; 
	mov.b64 	{%temp, %r7}, %fd100;
	}
	shl.b32 	%r33, %r5, 20;
	add.s32 	%r34, %r33, %r7;
	mov.b64 	%fd108, {%r6, %r34};
	{
	.reg .b32 %temp; 
	mov.b64 	{%temp, %r35}, %fd4;
	}
	mov.b32 	%f2, %r35;
	abs.f32 	%f1, %f2;
	setp.lt.f32 	%p4, %f1, 0f4086232B;
	@%p4 bra 	$L__BB2_5;
	setp.lt.f64 	%p5, %fd4, 0d0000000000000000;
	add.f64 	%fd101, %fd4, 0d7FF0000000000000;
	selp.f64 	%fd108, 0d0000000000000000, %fd101, %p5;
	setp.geu.f32 	%p6, %f1, 0f40874800;
	@%p6 bra 	$L__BB2_5;
	shr.u32 	%r36, %r5, 31;
	add.s32 	%r37, %r5, %r36;
	shr.s32 	%r38, %r37, 1;
	shl.b32 	%r39, %r38, 20;
	add.s32 	%r40, %r7, %r39;
	mov.b64 	%fd102, {%r6, %r40};
	sub.s32 	%r41, %r5, %r38;
	shl.b32 	%r42, %r41, 20;
	add.s32 	%r43, %r42, 1072693248;
	mov.b32 	%r44, 0;
	mov.b64 	%fd103, {%r44, %r43};
	mul.f64 	%fd108, %fd103, %fd102;
$L__BB2_5:
	abs.f64 	%fd104, %fd108;
	setp.eq.f64 	%p7, %fd104, 0d7FF0000000000000;
	fma.rn.f64 	%fd105, %fd108, %fd5, %fd108;
	selp.f64 	%fd106, %fd108, %fd105, %p7;
	st.param.f64 	[func_retval0], %fd106;
	ret;

}


// ===== COMPILED SASS (sm_100) =====

	.target	sm_100

	.elftype	@"ET_EXEC"


//--------------------- .note.nv.tkinfo           --------------------------
	.section	.note.nv.tkinfo,"",@"SHT_NOTE"
	.sectionflags	@"SHF_NOTE_NV_TKINFO"
	.tkinfo
        /*0018*/ 	.word	0x00000002
        /*0030*/ 	.string	""
        /*0030*/ 	.string	"ptxas"
        /*0030*/ 	.string	"Cuda compilation tools, release 13.0, V13.0.88"
        /*0030*/ 	.string	"Build cuda_13.0.r13.0/compiler.36424714_0"
        /*0030*/ 	.string	"-arch sm_100 -m 64 "



//--------------------- .note.nv.cuinfo           --------------------------
	.section	.note.nv.cuinfo,"",@"SHT_NOTE"
	.sectionflags	@"SHF_NOTE_NV_CUINFO"
        /*0018*/ 	.short	0x0002
        /*001a*/ 	.short	0x0064
        /*001c*/ 	.short	0x0082
	.zero		2


//--------------------- .nv.info                  --------------------------
	.section	.nv.info,"",@"SHT_CUDA_INFO"
	.align	4


	//----- nvinfo : EIATTR_REGCOUNT
	.align		4
        /*0000*/ 	.byte	0x04, 0x2f
        /*0002*/ 	.short	(.L_1 - .L_0)
	.align		4
.L_0:
        /*0004*/ 	.word	index@(_Z10hills_scanPii)
        /*0008*/ 	.word	0x0000001e


	//----- nvinfo : EIATTR_FRAME_SIZE
	.align		4
.L_1:
        /*000c*/ 	.byte	0x04, 0x11
        /*000e*/ 	.short	(.L_3 - .L_2)
	.align		4
.L_2:
        /*0010*/ 	.word	index@($_Z10hills_scanPii$__internal_accurate_pow)
        /*0014*/ 	.word	0x00000000


	//----- nvinfo : EIATTR_FRAME_SIZE
	.align		4
.L_3:
        /*0018*/ 	.byte	0x04, 0x11
        /*001a*/ 	.short	(.L_5 - .L_4)
	.align		4
.L_4:
        /*001c*/ 	.word	index@(_Z10hills_scanPii)
        /*0020*/ 	.word	0x00000000


	//----- nvinfo : EIATTR_REGCOUNT
	.align		4
.L_5:
        /*0024*/ 	.byte	0x04, 0x2f
        /*0026*/ 	.short	(.L_7 - .L_6)
	.align		4
.L_6:
        /*0028*/ 	.word	index@(_Z13parallel_scanPii)
        /*002c*/ 	.word	0x00000020


	//----- nvinfo : EIATTR_FRAME_SIZE
	.align		4
.L_7:
        /*0030*/ 	.byte	0x04, 0x11
        /*0032*/ 	.short	(.L_9 - .L_8)
	.align		4
.L_8:
        /*0034*/ 	.word	index@($_Z13parallel_scanPii$__internal_accurate_pow)
        /*0038*/ 	.word	0x00000000


	//----- nvinfo : EIATTR_FRAME_SIZE
	.align		4
.L_9:
        /*003c*/ 	.byte	0x04, 0x11
        /*003e*/ 	.short	(.L_11 - .L_10)
	.align		4
.L_10:
        /*0040*/ 	.word	index@(_Z13parallel_scanPii)
        /*0044*/ 	.word	0x00000000


	//----- nvinfo : EIATTR_MIN_STACK_SIZE
	.align		4
.L_11:
        /*0048*/ 	.byte	0x04, 0x12
        /*004a*/ 	.short	(.L_13 - .L_12)
	.align		4
.L_12:
        /*004c*/ 	.word	index@(_Z13parallel_scanPii)
        /*0050*/ 	.word	0x00000000


	//----- nvinfo : EIATTR_MIN_STACK_SIZE
	.align		4
.L_13:
        /*0054*/ 	.byte	0x04, 0x12
        /*0056*/ 	.short	(.L_15 - .L_14)
	.align		4
.L_14:
        /*0058*/ 	.word	index@(_Z10hills_scanPii)
        /*005c*/ 	.word	0x00000000
.L_15:


//--------------------- .nv.compat                --------------------------
	.section	.nv.compat,"",@"SHT_CUDA_COMPAT_INFO"
	.align	4
        /*0000*/ 	.byte	0x02, 0x09, 0x00, 0x00, 0x02, 0x02, 0x01, 0x00, 0x02, 0x05, 0x05, 0x00, 0x03, 0x07, 0x01, 0x01
        /*0010*/ 	.byte	0x02, 0x03, 0x00, 0x00, 0x02, 0x06, 0x01, 0x00, 0x04, 0x0b, 0x08, 0x00, 0x01, 0x00, 0x00, 0x00
        /*0020*/ 	.byte	0x00, 0x00, 0x00, 0x00


//--------------------- .nv.info._Z13parallel_scanPii --------------------------
	.section	.nv.info._Z13parallel_scanPii,"",@"SHT_CUDA_INFO"
	.sectionflags	@""
	.align	4


	//----- nvinfo : EIATTR_CUDA_API_VERSION
	.align		4
        /*0000*/ 	.byte	0x04, 0x37
        /*0002*/ 	.short	(.L_17 - .L_16)
.L_16:
        /*0004*/ 	.word	0x00000082


	//----- nvinfo : EIATTR_KPARAM_INFO
	.align		4
.L_17:
        /*0008*/ 	.byte	0x04, 0x17
        /*000a*/ 	.short	(.L_19 - .L_18)
.L_18:
        /*000c*/ 	.word	0x00000000
        /*0010*/ 	.short	0x0001
        /*0012*/ 	.short	0x0008
        /*0014*/ 	.byte	0x00, 0xf0, 0x11, 0x00


	//----- nvinfo : EIATTR_KPARAM_INFO
	.align		4
.L_19:
        /*0018*/ 	.byte	0x04, 0x17
        /*001a*/ 	.short	(.L_21 - .L_20)
.L_20:
        /*001c*/ 	.word	0x00000000
        /*0020*/ 	.short	0x0000
        /*0022*/ 	.short	0x0000
        /*0024*/ 	.byte	0x00, 0xf5, 0x21, 0x00


	//----- nvinfo : EIATTR_SPARSE_MMA_MASK
	.align		4
.L_21:
        /*0028*/ 	.byte	0x03, 0x50
        /*002a*/ 	.short	0x0000


	//----- nvinfo : EIATTR_MAXREG_COUNT
	.align		4
        /*002c*/ 	.byte	0x03, 0x1b
        /*002e*/ 	.short	0x00ff


	//----- nvinfo : EIATTR_MERCURY_ISA_VERSION
	.align		4
        /*0030*/ 	.byte	0x03, 0x5f
        /*0032*/ 	.short	0x0101


	//----- nvinfo : EIATTR_VRC_CTA_INIT_COUNT
	.align		4
        /*0034*/ 	.byte	0x02, 0x4a
	.zero		1
	.zero		1


	//----- nvinfo : EIATTR_EXIT_INSTR_OFFSETS
	.align		4
        /*0038*/ 	.byte	0x04, 0x1c
        /*003a*/ 	.short	(.L_23 - .L_22)


	//   ....[0]....
.L_22:
        /*003c*/ 	.word	0x00000730


	//----- nvinfo : EIATTR_CRS_STACK_SIZE
	.align		4
.L_23:
        /*0040*/ 	.byte	0x04, 0x1e
        /*0042*/ 	.short	(.L_25 - .L_24)
.L_24:
        /*0044*/ 	.word	0x00000000


	//----- nvinfo : EIATTR_CBANK_PARAM_SIZE
	.align		4
.L_25:
        /*0048*/ 	.byte	0x03, 0x19
        /*004a*/ 	.short	0x000c


	//----- nvinfo : EIATTR_PARAM_CBANK
	.align		4
        /*004c*/ 	.byte	0x04, 0x0a
        /*004e*/ 	.short	(.L_27 - .L_26)
	.align		4
.L_26:
        /*0050*/ 	.word	index@(.nv.constant0._Z13parallel_scanPii)
        /*0054*/ 	.short	0x0380
        /*0056*/ 	.short	0x000c


	//----- nvinfo : EIATTR_SW_WAR
	.align		4
.L_27:
        /*0058*/ 	.byte	0x04, 0x36
        /*005a*/ 	.short	(.L_29 - .L_28)
.L_28:
        /*005c*/ 	.word	0x00000008
.L_29:


//--------------------- .nv.info._Z10hills_scanPii --------------------------
	.section	.nv.info._Z10hills_scanPii,"",@"SHT_CUDA_INFO"
	.sectionflags	@""
	.align	4


	//----- nvinfo : EIATTR_CUDA_API_VERSION
	.align		4
        /*0000*/ 	.byte	0x04, 0x37
        /*0002*/ 	.short	(.L_31 - .L_30)
.L_30:
        /*0004*/ 	.word	0x00000082


	//----- nvinfo : EIATTR_KPARAM_INFO
	.align		4
.L_31:
        /*0008*/ 	.byte	0x04, 0x17
        /*000a*/ 	.short	(.L_33 - .L_32)
.L_32:
        /*000c*/ 	.word	0x00000000
        /*0010*/ 	.short	0x0001
        /*0012*/ 	.short	0x0008
        /*0014*/ 	.byte	0x00, 0xf0, 0x11, 0x00


	//----- nvinfo : EIATTR_KPARAM_INFO
	.align		4
.L_33:
        /*0018*/ 	.byte	0x04, 0x17
        /*001a*/ 	.short	(.L_35 - .L_34)
.L_34:
        /*001c*/ 	.word	0x00000000
        /*0020*/ 	.short	0x0000
        /*0022*/ 	.short	0x0000
        /*0024*/ 	.byte	0x00, 0xf5, 0x21, 0x00


	//----- nvinfo : EIATTR_SPARSE_MMA_MASK
	.align		4
.L_35:
        /*0028*/ 	.byte	0x03, 0x50
        /*002a*/ 	.short	0x0000


	//----- nvinfo : EIATTR_MAXREG_COUNT
	.align		4
        /*002c*/ 	.byte	0x03, 0x1b
        /*002e*/ 	.short	0x00ff


	//----- nvinfo : EIATTR_MERCURY_ISA_VERSION
	.align		4
        /*0030*/ 	.byte	0x03, 0x5f
        /*0032*/ 	.short	0x0101


	//----- nvinfo : EIATTR_VRC_CTA_INIT_COUNT
	.align		4
        /*0034*/ 	.byte	0x02, 0x4a
	.zero		1
	.zero		1


	//----- nvinfo : EIATTR_EXIT_INSTR_OFFSETS
	.align		4
        /*0038*/ 	.byte	0x04, 0x1c
        /*003a*/ 	.short	(.L_37 - .L_36)


	//   ....[0]....
.L_36:
        /*003c*/ 	.word	0x00000720


	//----- nvinfo : EIATTR_CRS_STACK_SIZE
	.align		4
.L_37:
        /*0040*/ 	.byte	0x04, 0x1e
        /*0042*/ 	.short	(.L_39 - .L_38)
.L_38:
        /*0044*/ 	.word	0x00000000


	//----- nvinfo : EIATTR_CBANK_PARAM_SIZE
	.align		4
.L_39:
        /*0048*/ 	.byte	0x03, 0x19
        /*004a*/ 	.short	0x000c


	//----- nvinfo : EIATTR_PARAM_CBANK
	.align		4
        /*004c*/ 	.byte	0x04, 0x0a
        /*004e*/ 	.short	(.L_41 - .L_40)
	.align		4
.L_40:
        /*0050*/ 	.word	index@(.nv.constant0._Z10hills_scanPii)
        /*0054*/ 	.short	0x0380
        /*0056*/ 	.short	0x000c


	//----- nvinfo : EIATTR_SW_WAR
	.align		4
.L_41:
        /*0058*/ 	.byte	0x04, 0x36
        /*005a*/ 	.short	(.L_43 - .L_42)
.L_42:
        /*005c*/ 	.word	0x00000008
.L_43:


//--------------------- .nv.callgraph             --------------------------
	.section	.nv.callgraph,"",@"SHT_CUDA_CALLGRAPH"
	.align	4
	.sectionentsize	8
	.align		4
        /*0000*/ 	.word	0x00000000
	.align		4
        /*0004*/ 	.word	0xffffffff
	.align		4
        /*0008*/ 	.word	0x00000000
	.align		4
        /*000c*/ 	.word	0xfffffffe
	.align		4
        /*0010*/ 	.word	0x00000000
	.align		4
        /*0014*/ 	.word	0xfffffffd
	.align		4
        /*0018*/ 	.word	0x00000000
	.align		4
        /*001c*/ 	.word	0xfffffffc


//--------------------- .text._Z13parallel_scanPii --------------------------
	.section	.text._Z13parallel_scanPii,"ax",@progbits
	.align	128
        .global         _Z13parallel_scanPii
        .type           _Z13parallel_scanPii,@function
        .size           _Z13parallel_scanPii,(.L_x_15 - _Z13parallel_scanPii)
        .other          _Z13parallel_scanPii,@"STO_CUDA_ENTRY STV_DEFAULT"
_Z13parallel_scanPii:
.text._Z13parallel_scanPii:
[----:B------:R-:W-:Y:S01]  /*0000*/  LDC R1, c[0x0][0x37c] ;  /* 0x0000df00ff017b82 */ /* 0x000fe20000000800 */
[----:B------:R-:W0:Y:S07]  /*0010*/  LDCU UR4, c[0x0][0x388] ;  /* 0x00007100ff0477ac */ /* 0x000e2e0008000800 */
[----:B------:R-:W1:Y:S01]  /*0020*/  LDC.64 R6, c[0x0][0x380] ;  /* 0x0000e000ff067b82 */ /* 0x000e620000000a00 */
[----:B------:R-:W2:Y:S01]  /*0030*/  LDCU.64 UR10, c[0x0][0x358] ;  /* 0x00006b00ff0a77ac */ /* 0x000ea20008000a00 */
[----:B0-----:R-:W0:Y:S01]  /*0040*/  I2F.F64 R2, UR4 ;  /* 0x0000000400027d12 */ /* 0x001e220008201c00 */
[----:B------:R-:W-:Y:S01]  /*0050*/  UIADD3 UR4, UPT, UPT, UR4, -0x1, URZ ;  /* 0xffffffff04047890 */ /* 0x000fe2000fffe0ff */
[----:B0-----:R-:W-:-:S02]  /*0060*/  R2UR UR6, R2 ;  /* 0x00000000020672ca */ /* 0x001fc400000e0000 */
[----:B------:R-:W-:-:S11]  /*0070*/  R2UR UR7, R3 ;  /* 0x00000000030772ca */ /* 0x000fd600000e0000 */
[----:B------:R-:W-:Y:S02]  /*0080*/  IMAD.U32 R2, RZ, RZ, UR6 ;  /* 0x00000006ff027e24 */ /* 0x000fe4000f8e00ff */
[----:B------:R-:W-:Y:S01]  /*0090*/  IMAD.U32 R3, RZ, RZ, UR7 ;  /* 0x00000007ff037e24 */ /* 0x000fe2000f8e00ff */
[----:B------:R-:W-:-:S05]  /*00a0*/  UISETP.GE.AND UP0, UPT, UR7, 0x100000, UPT ;  /* 0x001000000700788c */ /* 0x000fca000bf06270 */
[----:B------:R-:W-:Y:S01]  /*00b0*/  DMUL R2, R2, 1.80143985094819840000e+16 ;  /* 0x4350000002027828 */ /* 0x000fe20000000000 */
[----:B------:R-:W-:-:S09]  /*00c0*/  PLOP3.LUT P0, PT, PT, PT, UP0, 0x80, 0x8 ;  /* 0x000000000008781c */ /* 0x000fd20003f0f008 */
[----:B------:R-:W-:Y:S02]  /*00d0*/  R2UR UR8, R2 ;  /* 0x00000000020872ca */ /* 0x000fe400000e0000 */
[----:B------:R-:W-:Y:S01]  /*00e0*/  R2UR UR9, R3 ;  /* 0x00000000030972ca */ /* 0x000fe200000e0000 */
[----:B------:R-:W0:Y:S01]  /*00f0*/  S2R R2, SR_TID.X ;  /* 0x0000000000027919 */ /* 0x000e220000002100 */
[----:B------:R-:W-:-:S09]  /*0100*/  IMAD.MOV.U32 R3, RZ, RZ, 0x1 ;  /* 0x00000001ff037424 */ /* 0x000fd200078e00ff */
[----:B------:R-:W-:Y:S01]  /*0110*/  IMAD.U32 R4, RZ, RZ, UR8 ;  /* 0x00000008ff047e24 */ /* 0x000fe2000f8e00ff */
[----:B------:R-:W-:Y:S01]  /*0120*/  USEL UR5, UR8, UR6, !UP0 ;  /* 0x0000000608057287 */ /* 0x000fe2000c000000 */
[----:B------:R-:W-:-:S03]  /*0130*/  MOV R5, UR9 ;  /* 0x0000000900057c02 */ /* 0x000fc60008000f00 */
[----:B------:R-:W-:Y:S01]  /*0140*/  FSEL R8, R4, UR6, !P0 ;  /* 0x0000000604087c08 */ /* 0x000fe2000c000000 */
[----:B------:R-:W-:Y:S01]  /*0150*/  IMAD.MOV.U32 R4, RZ, RZ, 0x0 ;  /* 0x00000000ff047424 */ /* 0x000fe200078e00ff */
[----:B------:R-:W-:Y:S01]  /*0160*/  FSEL R9, R5, UR7, !P0 ;  /* 0x0000000705097c08 */ /* 0x000fe2000c000000 */
[----:B------:R-:W-:Y:S01]  /*0170*/  IMAD.MOV.U32 R5, RZ, RZ, 0x7ff00000 ;  /* 0x7ff00000ff057424 */ /* 0x000fe200078e00ff */
[----:B------:R-:W-:Y:S02]  /*0180*/  USEL UR7, UR9, UR7, !UP0 ;  /* 0x0000000709077287 */ /* 0x000fe4000c000000 */
[----:B------:R-:W-:Y:S02]  /*0190*/  LOP3.LUT P0, RZ, R9, 0x7fffffff, RZ, 0xc0, !PT ;  /* 0x7fffffff09ff7812 */ /* 0x000fe4000780c0ff */
[----:B------:R-:W-:Y:S01]  /*01a0*/  ULOP3.LUT UR6, UR7, 0xfffff, URZ, 0xc0, !UPT ;  /* 0x000fffff07067892 */ /* 0x000fe2000f8ec0ff */
[----:B------:R-:W-:Y:S01]  /*01b0*/  DFMA R4, R8, R4, +INF ;  /* 0x7ff000000804742b */ /* 0x000fe20000000004 */
[----:B------:R-:W-:-:S02]  /*01c0*/  USHF.R.U32.HI UR8, URZ, 0x14, UR7 ;  /* 0x00000014ff087899 */ /* 0x000fc40008011607 */
[----:B------:R-:W-:Y:S02]  /*01d0*/  ULOP3.LUT UR6, UR6, 0x3ff00000, URZ, 0xfc, !UPT ;  /* 0x3ff0000006067892 */ /* 0x000fe4000f8efcff */
[----:B------:R-:W-:Y:S02]  /*01e0*/  ULEA.HI UR9, UR7, 0xfffffbcb, URZ, 0xc ;  /* 0xfffffbcb07097891 */ /* 0x000fe4000f8f60ff */
[----:B------:R-:W-:Y:S01]  /*01f0*/  UIADD3 UR7, UPT, UPT, UR7, -0x1, URZ ;  /* 0xffffffff07077890 */ /* 0x000fe2000fffe0ff */
[----:B0-----:R-:W-:Y:S01]  /*0200*/  IADD3 R24, PT, PT, R2, -0x1, RZ ;  /* 0xffffffff02187810 */ /* 0x001fe20007ffe0ff */
[----:B------:R-:W-:Y:S01]  /*0210*/  @UP0 UIADD3 UR9, UPT, UPT, UR8, -0x3ff, URZ ;  /* 0xfffffc0108090890 */ /* 0x000fe2000fffe0ff */
[----:B------:R-:W-:Y:S01]  /*0220*/  FSEL R4, R4, RZ, P0 ;  /* 0x000000ff04047208 */ /* 0x000fe20000000000 */
[----:B------:R-:W-:Y:S01]  /*0230*/  UIADD3 UR12, UPT, UPT, UR6, -0x100000, URZ ;  /* 0xfff00000060c7890 */ /* 0x000fe2000fffe0ff */
[----:B-12---:R-:W-:-:S11]  /*0240*/  FSEL R5, R5, -QNAN , P0 ;  /* 0xfff0000005057808 */ /* 0x006fd60000000000 */
.L_x_5:
[----:B0-----:R-:W-:Y:S01]  /*0250*/  BSSY.RECONVERGENT B0, `(.L_x_0) ;  /* 0x0000071000007945 */ /* 0x001fe20003800200 */
.L_x_3:
[----:B------:R-:W-:Y:S01]  /*0260*/  UISETP.GT.U32.AND UP0, UPT, UR7, 0x7feffffe, UPT ;  /* 0x7feffffe0700788c */ /* 0x000fe2000bf04070 */
[----:B------:R-:W-:Y:S02]  /*0270*/  IMAD.MOV.U32 R18, RZ, RZ, R4 ;  /* 0x000000ffff127224 */ /* 0x000fe400078e0004 */
[----:B------:R-:W-:-:S06]  /*0280*/  IMAD.MOV.U32 R19, RZ, RZ, R5 ;  /* 0x000000ffff137224 */ /* 0x000fcc00078e0005 */
[----:B------:R-:W-:Y:S05]  /*0290*/  BRA.U UP0, `(.L_x_1) ;  /* 0x0000000500007547 */ /* 0x000fea000b800000 */
[----:B------:R-:W-:Y:S01]  /*02a0*/  UISETP.GT.U32.AND UP0, UPT, UR6, 0x3ff6a09e, UPT ;  /* 0x3ff6a09e0600788c */ /* 0x000fe2000bf04070 */
[----:B------:R-:W-:Y:S01]  /*02b0*/  IMAD.U32 R0, RZ, RZ, UR12 ;  /* 0x0000000cff007e24 */ /* 0x000fe2000f8e00ff */
[----:B------:R-:W-:Y:S01]  /*02c0*/  MOV R20, UR5 ;  /* 0x0000000500147c02 */ /* 0x000fe20008000f00 */
[----:B------:R-:W-:Y:S01]  /*02d0*/  IMAD.MOV.U32 R8, RZ, RZ, RZ ;  /* 0x000000ffff087224 */ /* 0x000fe200078e00ff */
[----:B------:R-:W-:Y:S01]  /*02e0*/  UMOV UR14, 0x3ae80f1e ;  /* 0x3ae80f1e000e7882 */ /* 0x000fe20000000000 */
[----:B------:R-:W-:Y:S01]  /*02f0*/  IMAD.MOV.U32 R16, RZ, RZ, -0x748574fc ;  /* 0x8b7a8b04ff107424 */ /* 0x000fe200078e00ff */
[----:B------:R-:W-:Y:S01]  /*0300*/  PLOP3.LUT P0, PT, PT, PT, UP0, 0x80, 0x8 ;  /* 0x000000000008781c */ /* 0x000fe20003f0f008 */
[----:B------:R-:W-:Y:S01]  /*0310*/  IMAD.MOV.U32 R17, RZ, RZ, 0x3ed0ee25 ;  /* 0x3ed0ee25ff117424 */ /* 0x000fe200078e00ff */
[----:B------:R-:W-:Y:S01]  /*0320*/  UMOV UR15, 0x3eb1380b ;  /* 0x3eb1380b000f7882 */ /* 0x000fe20000000000 */
[----:B------:R-:W-:Y:S01]  /*0330*/  UIADD3 UR8, UPT, UPT, UR9, 0x1, URZ ;  /* 0x0000000109087890 */ /* 0x000fe2000fffe0ff */
[----:B------:R-:W-:Y:S01]  /*0340*/  FSEL R21, R0, UR6, P0 ;  /* 0x0000000600157c08 */ /* 0x000fe20008000000 */
[----:B------:R-:W-:Y:S01]  /*0350*/  @!UP0 UIADD3 UR8, UPT, UPT, UR9, URZ, URZ ;  /* 0x000000ff09088290 */ /* 0x000fe2000fffe0ff */
[----:B------:R-:W-:Y:S01]  /*0360*/  UMOV UR16, 0x80000000 ;  /* 0x8000000000107882 */ /* 0x000fe20000000000 */
[----:B------:R-:W-:-:S02]  /*0370*/  UMOV UR17, 0x43300000 ;  /* 0x4330000000117882 */ /* 0x000fc40000000000 */
[----:B------:R-:W-:Y:S01]  /*0380*/  ULOP3.LUT UR8, UR8, 0x80000000, URZ, 0x3c, !UPT ;  /* 0x8000000008087892 */ /* 0x000fe2000f8e3cff */
[C---:B------:R-:W-:Y:S02]  /*0390*/  DADD R14, R20.reuse, 1 ;  /* 0x3ff00000140e7429 */ /* 0x040fe40000000000 */
[----:B------:R-:W-:-:S04]  /*03a0*/  DADD R20, R20, -1 ;  /* 0xbff0000014147429 */ /* 0x000fc80000000000 */
[----:B------:R-:W0:Y:S02]  /*03b0*/  MUFU.RCP64H R9, R15 ;  /* 0x0000000f00097308 */ /* 0x000e240000001800 */
[----:B0-----:R-:W-:-:S08]  /*03c0*/  DFMA R10, -R14, R8, 1 ;  /* 0x3ff000000e0a742b */ /* 0x001fd00000000108 */
[----:B------:R-:W-:-:S08]  /*03d0*/  DFMA R10, R10, R10, R10 ;  /* 0x0000000a0a0a722b */ /* 0x000fd0000000000a */
[----:B------:R-:W-:-:S08]  /*03e0*/  DFMA R8, R8, R10, R8 ;  /* 0x0000000a0808722b */ /* 0x000fd00000000008 */
[----:B------:R-:W-:-:S08]  /*03f0*/  DMUL R10, R20, R8 ;  /* 0x00000008140a7228 */ /* 0x000fd00000000000 */
[----:B------:R-:W-:-:S08]  /*0400*/  DFMA R10, R20, R8, R10 ;  /* 0x00000008140a722b */ /* 0x000fd0000000000a */
[----:B------:R-:W-:Y:S02]  /*0410*/  DMUL R12, R10, R10 ;  /* 0x0000000a0a0c7228 */ /* 0x000fe40000000000 */
[----:B------:R-:W-:-:S06]  /*0420*/  DADD R18, R20, -R10 ;  /* 0x0000000014127229 */ /* 0x000fcc000000080a */
[----:B------:R-:W-:Y:S01]  /*0430*/  DFMA R14, R12, UR14, R16 ;  /* 0x0000000e0c0e7c2b */ /* 0x000fe20008000010 */
[----:B------:R-:W-:Y:S01]  /*0440*/  UMOV UR14, 0x9f02676f ;  /* 0x9f02676f000e7882 */ /* 0x000fe20000000000 */
[----:B------:R-:W-:Y:S01]  /*0450*/  UMOV UR15, 0x3ef3b266 ;  /* 0x3ef3b266000f7882 */ /* 0x000fe20000000000 */
[----:B------:R-:W-:-:S05]  /*0460*/  DADD R18, R18, R18 ;  /* 0x0000000012127229 */ /* 0x000fca0000000012 */
[----:B------:R-:W-:Y:S01]  /*0470*/  DFMA R14, R12, R14, UR14 ;  /* 0x0000000e0c0e7e2b */ /* 0x000fe2000800000e */
[----:B------:R-:W-:Y:S01]  /*0480*/  UMOV UR14, 0xa9ab0956 ;  /* 0xa9ab0956000e7882 */ /* 0x000fe20000000000 */
[----:B------:R-:W-:Y:S01]  /*0490*/  UMOV UR15, 0x3f1745cb ;  /* 0x3f1745cb000f7882 */ /* 0x000fe20000000000 */
[----:B------:R-:W-:-:S05]  /*04a0*/  DFMA R20, R20, -R10, R18 ;  /* 0x8000000a1414722b */ /* 0x000fca0000000012 */
[----:B------:R-:W-:Y:S01]  /*04b0*/  DFMA R14, R12, R14, UR14 ;  /* 0x0000000e0c0e7e2b */ /* 0x000fe2000800000e */
[----:B------:R-:W-:Y:S01]  /*04c0*/  UMOV UR14, 0x2d1b5154 ;  /* 0x2d1b5154000e7882 */ /* 0x000fe20000000000 */
[----:B------:R-:W-:Y:S01]  /*04d0*/  UMOV UR15, 0x3f3c71c7 ;  /* 0x3f3c71c7000f7882 */ /* 0x000fe20000000000 */
[----:B------:R-:W-:-:S05]  /*04e0*/  DMUL R20, R8, R20 ;  /* 0x0000001408147228 */ /* 0x000fca0000000000 */
[----:B------:R-:W-:Y:S01]  /*04f0*/  DFMA R16, R12, R14, UR14 ;  /* 0x0000000e0c107e2b */ /* 0x000fe2000800000e */
[----:B------:R-:W-:Y:S01]  /*0500*/  UMOV UR14, 0x923be72d ;  /* 0x923be72d000e7882 */ /* 0x000fe20000000000 */
[----:B------:R-:W-:Y:S01]  /*0510*/  UMOV UR15, 0x3f624924 ;  /* 0x3f624924000f7882 */ /* 0x000fe20000000000 */
[----:B------:R-:W-:Y:S01]  /*0520*/  MOV R14, UR8 ;  /* 0x00000008000e7c02 */ /* 0x000fe20008000f00 */
[----:B------:R-:W-:-:S04]  /*0530*/  IMAD.MOV.U32 R15, RZ, RZ, 0x43300000 ;  /* 0x43300000ff0f7424 */ /* 0x000fc800078e00ff */
[----:B------:R-:W-:Y:S01]  /*0540*/  DFMA R16, R12, R16, UR14 ;  /* 0x0000000e0c107e2b */ /* 0x000fe20008000010 */
[----:B------:R-:W-:Y:S01]  /*0550*/  UMOV UR14, 0x9999a3c4 ;  /* 0x9999a3c4000e7882 */ /* 0x000fe20000000000 */
[----:B------:R-:W-:Y:S01]  /*0560*/  UMOV UR15, 0x3f899999 ;  /* 0x3f899999000f7882 */ /* 0x000fe20000000000 */
[----:B------:R-:W-:Y:S01]  /*0570*/  DADD R14, R14, -UR16 ;  /* 0x800000100e0e7e29 */ /* 0x000fe20008000000 */
[----:B------:R-:W-:Y:S01]  /*0580*/  UMOV UR16, 0xfefa39ef ;  /* 0xfefa39ef00107882 */ /* 0x000fe20000000000 */
[----:B------:R-:W-:-:S03]  /*0590*/  UMOV UR17, 0x3fe62e42 ;  /* 0x3fe62e4200117882 */ /* 0x000fc60000000000 */
[----:B------:R-:W-:Y:S01]  /*05a0*/  DFMA R16, R12, R16, UR14 ;  /* 0x0000000e0c107e2b */ /* 0x000fe20008000010 */
[----:B------:R-:W-:Y:S01]  /*05b0*/  UMOV UR14, 0x55555554 ;  /* 0x55555554000e7882 */ /* 0x000fe20000000000 */
[----:B------:R-:W-:Y:S01]  /*05c0*/  UMOV UR15, 0x3fb55555 ;  /* 0x3fb55555000f7882 */ /* 0x000fe20000000000 */
[----:B------:R-:W-:-:S05]  /*05d0*/  DFMA R18, R14, UR16, R10 ;  /* 0x000000100e127c2b */ /* 0x000fca000800000a */
[----:B------:R-:W-:Y:S01]  /*05e0*/  DFMA R22, R12, R16, UR14 ;  /* 0x0000000e0c167e2b */ /* 0x000fe20008000010 */
[----:B------:R-:W-:Y:S01]  /*05f0*/  UMOV UR14, 0xfefa39ef ;  /* 0xfefa39ef000e7882 */ /* 0x000fe20000000000 */
[----:B------:R-:W-:Y:S02]  /*0600*/  UMOV UR15, 0x3fe62e42 ;  /* 0x3fe62e42000f7882 */ /* 0x000fe40000000000 */
[----:B------:R-:W-:Y:S01]  /*0610*/  DFMA R16, R14, -UR14, R18 ;  /* 0x8000000e0e107c2b */ /* 0x000fe20008000012 */
[----:B------:R-:W-:Y:S01]  /*0620*/  UMOV UR14, 0x3b39803f ;  /* 0x3b39803f000e7882 */ /* 0x000fe20000000000 */
[----:B------:R-:W-:Y:S02]  /*0630*/  UMOV UR15, 0x3c7abc9e ;  /* 0x3c7abc9e000f7882 */ /* 0x000fe40000000000 */
[----:B------:R-:W-:-:S04]  /*0640*/  DMUL R22, R12, R22 ;  /* 0x000000160c167228 */ /* 0x000fc80000000000 */
[----:B------:R-:W-:-:S04]  /*0650*/  DADD R16, -R10, R16 ;  /* 0x000000000a107229 */ /* 0x000fc80000000110 */
[----:B------:R-:W-:-:S08]  /*0660*/  DFMA R20, R10, R22, R20 ;  /* 0x000000160a14722b */ /* 0x000fd00000000014 */
[----:B------:R-:W-:-:S08]  /*0670*/  DADD R16, R20, -R16 ;  /* 0x0000000014107229 */ /* 0x000fd00000000810 */
[----:B------:R-:W-:-:S08]  /*0680*/  DFMA R16, R14, UR14, R16 ;  /* 0x0000000e0e107c2b */ /* 0x000fd00008000010 */
[----:B------:R-:W-:-:S11]  /*0690*/  DADD R18, R18, R16 ;  /* 0x0000000012127229 */ /* 0x000fd60000000010 */
.L_x_1:
[----:B------:R-:W-:Y:S01]  /*06a0*/  UMOV UR14, 0xffda0d24 ;  /* 0xffda0d24000e7882 */ /* 0x000fe20000000000 */
[----:B------:R-:W-:Y:S01]  /*06b0*/  UMOV UR15, 0x3c7777d0 ;  /* 0x3c7777d0000f7882 */ /* 0x000fe20000000000 */
[----:B------:R-:W-:Y:S01]  /*06c0*/  IMAD.MOV.U32 R25, RZ, RZ, R3 ;  /* 0x000000ffff197224 */ /* 0x000fe200078e0003 */
[----:B------:R-:W-:Y:S01]  /*06d0*/  DMUL R8, R18, UR14 ;  /* 0x0000000e12087c28 */ /* 0x000fe20008000000 */
[----:B------:R-:W-:Y:S01]  /*06e0*/  UMOV UR14, 0x652b82fe ;  /* 0x652b82fe000e7882 */ /* 0x000fe20000000000 */
[----:B------:R-:W-:-:S06]  /*06f0*/  UMOV UR15, 0x3ff71547 ;  /* 0x3ff71547000f7882 */ /* 0x000fcc0000000000 */
[----:B------:R-:W-:-:S10]  /*0700*/  DFMA R8, R18, UR14, R8 ;  /* 0x0000000e12087c2b */ /* 0x000fd40008000008 */
[----:B------:R-:W0:Y:S02]  /*0710*/  F2I.F64.TRUNC R8, R8 ;  /* 0x0000000800087311 */ /* 0x000e24000030d100 */
[----:B0-----:R-:W-:-:S13]  /*0720*/  ISETP.GT.AND P0, PT, R3, R8, PT ;  /* 0x000000080300720c */ /* 0x001fda0003f04270 */
[----:B------:R-:W-:Y:S05]  /*0730*/  @P0 EXIT ;  /* 0x000000000000094d */ /* 0x000fea0003800000 */
[----:B------:R-:W-:Y:S01]  /*0740*/  VIADD R3, R3, 0x1 ;  /* 0x0000000103037836 */ /* 0x000fe20000000000 */
[----:B------:R-:W-:Y:S01]  /*0750*/  BSSY.RECONVERGENT B1, `(.L_x_2) ;  /* 0x0000005000017945 */ /* 0x000fe20003800200 */
[----:B------:R-:W-:Y:S02]  /*0760*/  MOV R0, 0x7a0 ;  /* 0x000007a000007802 */ /* 0x000fe40000000f00 */
[----:B------:R-:W0:Y:S02]  /*0770*/  I2F.F64.U32 R26, R3 ;  /* 0x00000003001a7312 */ /* 0x000e240000201800 */
[----:B0-----:R-:W-:-:S07]  /*0780*/  MOV R29, R27 ;  /* 0x0000001b001d7202 */ /* 0x001fce0000000f00 */
[----:B------:R-:W-:Y:S05]  /*0790*/  CALL.REL.NOINC `($_Z13parallel_scanPii$__internal_accurate_pow) ;  /* 0x0000000000b87944 */ /* 0x000fea0003c00000 */
[----:B------:R-:W-:Y:S05]  /*07a0*/  BSYNC.RECONVERGENT B1 ;  /* 0x0000000000017941 */ /* 0x000fea0003800200 */
.L_x_2:
[----:B------:R0:W1:Y:S02]  /*07b0*/  F2I.F64.TRUNC R27, R10 ;  /* 0x0000000a001b7311 */ /* 0x000064000030d100 */
[----:B0-----:R-:W-:Y:S02]  /*07c0*/  IABS R10, UR4 ;  /* 0x00000004000a7c13 */ /* 0x001fe40008000000 */
[-C--:B-1----:R-:W-:Y:S02]  /*07d0*/  IABS R13, R27.reuse ;  /* 0x0000001b000d7213 */ /* 0x082fe40000000000 */
[----:B------:R-:W-:Y:S02]  /*07e0*/  IABS R11, R27 ;  /* 0x0000001b000b7213 */ /* 0x000fe40000000000 */
[----:B------:R-:W0:Y:S08]  /*07f0*/  I2F.RP R0, R13 ;  /* 0x0000000d00007306 */ /* 0x000e300000209400 */
[----:B0-----:R-:W0:Y:S02]  /*0800*/  MUFU.RCP R0, R0 ;  /* 0x0000000000007308 */ /* 0x001e240000001000 */
[----:B0-----:R-:W-:Y:S01]  /*0810*/  VIADD R8, R0, 0xffffffe ;  /* 0x0ffffffe00087836 */ /* 0x001fe20000000000 */
[----:B------:R-:W-:-:S05]  /*0820*/  IADD3 R0, PT, PT, RZ, -R11, RZ ;  /* 0x8000000bff007210 */ /* 0x000fca0007ffe0ff */
[----:B------:R0:W1:Y:S02]  /*0830*/  F2I.FTZ.U32.TRUNC.NTZ R9, R8 ;  /* 0x0000000800097305 */ /* 0x000064000021f000 */
[----:B0-----:R-:W-:Y:S02]  /*0840*/  IMAD.MOV.U32 R8, RZ, RZ, RZ ;  /* 0x000000ffff087224 */ /* 0x001fe400078e00ff */
[----:B-1----:R-:W-:-:S04]  /*0850*/  IMAD.MOV R12, RZ, RZ, -R9 ;  /* 0x000000ffff0c7224 */ /* 0x002fc800078e0a09 */
[----:B------:R-:W-:-:S04]  /*0860*/  IMAD R15, R12, R13, RZ ;  /* 0x0000000d0c0f7224 */ /* 0x000fc800078e02ff */
[----:B------:R-:W-:-:S06]  /*0870*/  IMAD.HI.U32 R9, R9, R15, R8 ;  /* 0x0000000f09097227 */ /* 0x000fcc00078e0008 */
[----:B------:R-:W-:-:S04]  /*0880*/  IMAD.HI.U32 R9, R9, R10, RZ ;  /* 0x0000000a09097227 */ /* 0x000fc800078e00ff */
[----:B------:R-:W-:-:S05]  /*0890*/  IMAD R0, R9, R0, R10 ;  /* 0x0000000009007224 */ /* 0x000fca00078e020a */
[----:B------:R-:W-:-:S13]  /*08a0*/  ISETP.GT.U32.AND P2, PT, R13, R0, PT ;  /* 0x000000000d00720c */ /* 0x000fda0003f44070 */
[----:B------:R-:W-:Y:S02]  /*08b0*/  @!P2 IMAD.IADD R0, R0, 0x1, -R13 ;  /* 0x000000010000a824 */ /* 0x000fe400078e0a0d */
[----:B------:R-:W-:Y:S01]  /*08c0*/  @!P2 VIADD R9, R9, 0x1 ;  /* 0x000000010909a836 */ /* 0x000fe20000000000 */
[C---:B------:R-:W-:Y:S02]  /*08d0*/  ISETP.NE.AND P2, PT, R27.reuse, RZ, PT ;  /* 0x000000ff1b00720c */ /* 0x040fe40003f45270 */
[----:B------:R-:W-:Y:S02]  /*08e0*/  ISETP.GE.U32.AND P0, PT, R0, R13, PT ;  /* 0x0000000d0000720c */ /* 0x000fe40003f06070 */
[----:B------:R-:W-:-:S04]  /*08f0*/  LOP3.LUT R0, R27, UR4, RZ, 0x3c, !PT ;  /* 0x000000041b007c12 */ /* 0x000fc8000f8e3cff */
[----:B------:R-:W-:-:S07]  /*0900*/  ISETP.GE.AND P1, PT, R0, RZ, PT ;  /* 0x000000ff0000720c */ /* 0x000fce0003f26270 */
[----:B------:R-:W-:-:S06]  /*0910*/  @P0 VIADD R9, R9, 0x1 ;  /* 0x0000000109090836 */ /* 0x000fcc0000000000 */
[----:B------:R-:W-:Y:S02]  /*0920*/  @!P1 IADD3 R9, PT, PT, -R9, RZ, RZ ;  /* 0x000000ff09099210 */ /* 0x000fe40007ffe1ff */
[----:B------:R-:W-:-:S04]  /*0930*/  @!P2 LOP3.LUT R9, RZ, R27, RZ, 0x33, !PT ;  /* 0x0000001bff09a212 */ /* 0x000fc800078e33ff */
[----:B------:R-:W-:-:S13]  /*0940*/  ISETP.GT.AND P0, PT, R2, R9, PT ;  /* 0x000000090200720c */ /* 0x000fda0003f04270 */
[----:B------:R-:W-:Y:S05]  /*0950*/  @P0 BRA `(.L_x_3) ;  /* 0xfffffff800400947 */ /* 0x000fea000383ffff */
[----:B------:R-:W-:Y:S05]  /*0960*/  BSYNC.RECONVERGENT B0 ;  /* 0x0000000000007941 */ /* 0x000fea0003800200 */
.L_x_0:
[----:B------:R-:W0:Y:S01]  /*0970*/  I2F.F64.U32 R28, R25 ;  /* 0x00000019001c7312 */ /* 0x000e220000201800 */
[----:B------:R-:W-:Y:S01]  /*0980*/  BSSY.RECONVERGENT B0, `(.L_x_4) ;  /* 0x0000004000007945 */ /* 0x000fe20003800200 */
[----:B------:R-:W-:Y:S01]  /*0990*/  MOV R0, 0x9c0 ;  /* 0x000009c000007802 */ /* 0x000fe20000000f00 */
[----:B0-----:R-:W-:-:S07]  /*09a0*/  IMAD.MOV.U32 R26, RZ, RZ, R28 ;  /* 0x000000ffff1a7224 */ /* 0x001fce00078e001c */
[----:B------:R-:W-:Y:S05]  /*09b0*/  CALL.REL.NOINC `($_Z13parallel_scanPii$__internal_accurate_pow) ;  /* 0x0000000000307944 */ /* 0x000fea0003c00000 */
[----:B------:R-:W-:Y:S05]  /*09c0*/  BSYNC.RECONVERGENT B0 ;  /* 0x0000000000007941 */ /* 0x000fea0003800200 */
.L_x_4:
[----:B------:R-:W-:Y:S02]  /*09d0*/  IMAD.MOV.U32 R12, RZ, RZ, R10 ;  /* 0x000000ffff0c7224 */ /* 0x000fe400078e000a */
[----:B------:R-:W-:-:S04]  /*09e0*/  IMAD.MOV.U32 R13, RZ, RZ, R11 ;  /* 0x000000ffff0d7224 */ /* 0x000fc800078e000b */
[----:B------:R-:W0:Y:S02]  /*09f0*/  F2I.F64.TRUNC R9, R12 ;  /* 0x0000000c00097311 */ /* 0x000e24000030d100 */
[----:B0-----:R-:W-:-:S05]  /*0a00*/  IADD3 R9, PT, PT, R24, R9, RZ ;  /* 0x0000000918097210 */ /* 0x001fca0007ffe0ff */
[----:B------:R-:W-:-:S06]  /*0a10*/  IMAD.WIDE R8, R9, 0x4, R6 ;  /* 0x0000000409087825 */ /* 0x000fcc00078e0206 */
[----:B------:R-:W2:Y:S01]  /*0a20*/  LDG.E R8, desc[UR10][R8.64] ;  /* 0x0000000a08087981 */ /* 0x000ea2000c1e1900 */
[----:B------:R-:W-:-:S04]  /*0a30*/  IMAD.IADD R11, R24, 0x1, R27 ;  /* 0x00000001180b7824 */ /* 0x000fc800078e021b */
[----:B------:R-:W-:-:S04]  /*0a40*/  IMAD.WIDE R10, R11, 0x4, R6 ;  /* 0x000000040b0a7825 */ /* 0x000fc800078e0206 */
[----:B--2---:R-:W-:-:S05]  /*0a50*/  IMAD.SHL.U32 R15, R8, 0x2, RZ ;  /* 0x00000002080f7824 */ /* 0x004fca00078e00ff */
[----:B------:R0:W-:Y:S01]  /*0a60*/  STG.E desc[UR10][R10.64], R15 ;  /* 0x0000000f0a007986 */ /* 0x0001e2000c10190a */
[----:B------:R-:W-:Y:S05]  /*0a70*/  BRA `(.L_x_5) ;  /* 0xfffffff400f47947 */ /* 0x000fea000383ffff */
        .type           $_Z13parallel_scanPii$__internal_accurate_pow,@function
        .size           $_Z13parallel_scanPii$__internal_accurate_pow,(.L_x_15 - $_Z13parallel_scanPii$__internal_accurate_pow)
$_Z13parallel_scanPii$__internal_accurate_pow:
[----:B------:R-:W0:Y:S01]  /*0a80*/  MUFU.RCP64H R15, 2 ;  /* 0x40000000000f7908 */ /* 0x000e220000001800 */
[----:B------:R-:W-:Y:S01]  /*0a90*/  IMAD.MOV.U32 R8, RZ, RZ, 0x0 ;  /* 0x00000000ff087424 */ /* 0x000fe200078e00ff */
[----:B------:R-:W-:Y:S01]  /*0aa0*/  MOV R9, 0x40000000 ;  /* 0x4000000000097802 */ /* 0x000fe20000000f00 */
[----:B------:R-:W-:Y:S01]  /*0ab0*/  IMAD.MOV.U32 R14, RZ, RZ, RZ ;  /* 0x000000ffff0e7224 */ /* 0x000fe200078e00ff */
[----:B------:R-:W-:Y:S01]  /*0ac0*/  UMOV UR14, 0x7d2cafe2 ;  /* 0x7d2cafe2000e7882 */ /* 0x000fe20000000000 */
[----:B------:R-:W-:Y:S01]  /*0ad0*/  IMAD.MOV.U32 R10, RZ, RZ, 0x41ad3b5a ;  /* 0x41ad3b5aff0a7424 */ /* 0x000fe200078e00ff */
[----:B------:R-:W-:Y:S01]  /*0ae0*/  UMOV UR15, 0x3eb0f5ff ;  /* 0x3eb0f5ff000f7882 */ /* 0x000fe20000000000 */
[----:B------:R-:W-:Y:S02]  /*0af0*/  IMAD.MOV.U32 R11, RZ, RZ, 0x3ed0f5d2 ;  /* 0x3ed0f5d2ff0b7424 */ /* 0x000fe400078e00ff */
[----:B0-----:R-:W-:-:S08]  /*0b00*/  DFMA R8, R14, -R8, 1 ;  /* 0x3ff000000e08742b */ /* 0x001fd00000000808 */
[----:B------:R-:W-:-:S08]  /*0b10*/  DFMA R8, R8, R8, R8 ;  /* 0x000000080808722b */ /* 0x000fd00000000008 */
[----:B------:R-:W-:-:S08]  /*0b20*/  DFMA R14, R14, R8, R14 ;  /* 0x000000080e0e722b */ /* 0x000fd0000000000e */
[----:B------:R-:W-:-:S08]  /*0b30*/  DMUL R8, RZ, R14 ;  /* 0x0000000eff087228 */ /* 0x000fd00000000000 */
[----:B------:R-:W-:-:S08]  /*0b40*/  DFMA R8, RZ, R14, R8 ;  /* 0x0000000eff08722b */ /* 0x000fd00000000008 */
[----:B------:R-:W-:Y:S02]  /*0b50*/  DMUL R20, R8, R8 ;  /* 0x0000000808147228 */ /* 0x000fe40000000000 */
[----:B------:R-:W-:-:S06]  /*0b60*/  DADD R12, RZ, -R8 ;  /* 0x00000000ff0c7229 */ /* 0x000fcc0000000808 */
[----:B------:R-:W-:Y:S01]  /*0b70*/  DFMA R10, R20, UR14, R10 ;  /* 0x0000000e140a7c2b */ /* 0x000fe2000800000a */
[----:B------:R-:W-:Y:S01]  /*0b80*/  UMOV UR14, 0x75488a3f ;  /* 0x75488a3f000e7882 */ /* 0x000fe20000000000 */
[----:B------:R-:W-:Y:S01]  /*0b90*/  UMOV UR15, 0x3ef3b20a ;  /* 0x3ef3b20a000f7882 */ /* 0x000fe20000000000 */
[----:B------:R-:W-:-:S05]  /*0ba0*/  DADD R12, R12, R12 ;  /* 0x000000000c0c7229 */ /* 0x000fca000000000c */
[----:B------:R-:W-:Y:S01]  /*0bb0*/  DFMA R18, R20, R10, UR14 ;  /* 0x0000000e14127e2b */ /* 0x000fe2000800000a */
[----:B------:R-:W-:Y:S01]  /*0bc0*/  UMOV UR14, 0xe4faecd5 ;  /* 0xe4faecd5000e7882 */ /* 0x000fe20000000000 */
[----:B------:R-:W-:Y:S01]  /*0bd0*/  UMOV UR15, 0x3f1745cd ;  /* 0x3f1745cd000f7882 */ /* 0x000fe20000000000 */
[----:B------:R-:W-:-:S05]  /*0be0*/  DFMA R12, RZ, -R8, R12 ;  /* 0x80000008ff0c722b */ /* 0x000fca000000000c */
[----:B------:R-:W-:Y:S01]  /*0bf0*/  DFMA R18, R20, R18, UR14 ;  /* 0x0000000e14127e2b */ /* 0x000fe20008000012 */
[----:B------:R-:W-:Y:S01]  /*0c00*/  UMOV UR14, 0x258a578b ;  /* 0x258a578b000e7882 */ /* 0x000fe20000000000 */
[----:B------:R-:W-:Y:S01]  /*0c10*/  UMOV UR15, 0x3f3c71c7 ;  /* 0x3f3c71c7000f7882 */ /* 0x000fe20000000000 */
[----:B------:R-:W-:Y:S02]  /*0c20*/  DMUL R12, R14, R12 ;  /* 0x0000000c0e0c7228 */ /* 0x000fe40000000000 */
[----:B------:R-:W-:-:S03]  /*0c30*/  DMUL R14, R8, R8 ;  /* 0x00000008080e7228 */ /* 0x000fc60000000000 */
[----:B------:R-:W-:Y:S01]  /*0c40*/  DFMA R18, R20, R18, UR14 ;  /* 0x0000000e14127e2b */ /* 0x000fe20008000012 */
[----:B------:R-:W-:Y:S01]  /*0c50*/  UMOV UR14, 0x9242b910 ;  /* 0x9242b910000e7882 */ /* 0x000fe20000000000 */
[----:B------:R-:W-:-:S03]  /*0c60*/  UMOV UR15, 0x3f624924 ;  /* 0x3f624924000f7882 */ /* 0x000fc60000000000 */
[----:B------:R-:W-:-:S03]  /*0c70*/  DMUL R22, R8, R14 ;  /* 0x0000000e08167228 */ /* 0x000fc60000000000 */
[----:B------:R-:W-:Y:S01]  /*0c80*/  DFMA R18, R20, R18, UR14 ;  /* 0x0000000e14127e2b */ /* 0x000fe20008000012 */
[----:B------:R-:W-:Y:S01]  /*0c90*/  UMOV UR14, 0x99999dfb ;  /* 0x99999dfb000e7882 */ /* 0x000fe20000000000 */
[----:B------:R-:W-:-:S06]  /*0ca0*/  UMOV UR15, 0x3f899999 ;  /* 0x3f899999000f7882 */ /* 0x000fcc0000000000 */
[----:B------:R-:W-:Y:S01]  /*0cb0*/  DFMA R18, R20, R18, UR14 ;  /* 0x0000000e14127e2b */ /* 0x000fe20008000012 */
[----:B------:R-:W-:Y:S01]  /*0cc0*/  UMOV UR14, 0x55555555 ;  /* 0x55555555000e7882 */ /* 0x000fe20000000000 */
[----:B------:R-:W-:-:S06]  /*0cd0*/  UMOV UR15, 0x3fb55555 ;  /* 0x3fb55555000f7882 */ /* 0x000fcc0000000000 */
[----:B------:R-:W-:-:S08]  /*0ce0*/  DFMA R10, R20, R18, UR14 ;  /* 0x0000000e140a7e2b */ /* 0x000fd00008000012 */
[----:B------:R-:W-:Y:S01]  /*0cf0*/  DADD R16, -R10, UR14 ;  /* 0x0000000e0a107e29 */ /* 0x000fe20008000100 */
[----:B------:R-:W-:Y:S01]  /*0d00*/  UMOV UR14, 0xb9e7b0 ;  /* 0x00b9e7b0000e7882 */ /* 0x000fe20000000000 */
[----:B------:R-:W-:-:S06]  /*0d10*/  UMOV UR15, 0x3c46a4cb ;  /* 0x3c46a4cb000f7882 */ /* 0x000fcc0000000000 */
[----:B------:R-:W-:Y:S02]  /*0d20*/  DFMA R16, R20, R18, R16 ;  /* 0x000000121410722b */ /* 0x000fe40000000010 */
[----:B------:R-:W-:Y:S01]  /*0d30*/  DFMA R18, R8, R8, -R14 ;  /* 0x000000080812722b */ /* 0x000fe2000000080e */
[----:B------:R-:W-:Y:S01]  /*0d40*/  IADD3 R21, PT, PT, R13, 0x100000, RZ ;  /* 0x001000000d157810 */ /* 0x000fe20007ffe0ff */
[----:B------:R-:W-:-:S06]  /*0d50*/  IMAD.MOV.U32 R20, RZ, RZ, R12 ;  /* 0x000000ffff147224 */ /* 0x000fcc00078e000c */
[----:B------:R-:W-:Y:S02]  /*0d60*/  DFMA R18, R8, R20, R18 ;  /* 0x000000140812722b */ /* 0x000fe40000000012 */
[----:B------:R-:W-:Y:S01]  /*0d70*/  DADD R20, R16, -UR14 ;  /* 0x8000000e10147e29 */ /* 0x000fe20008000000 */
[----:B------:R-:W-:Y:S01]  /*0d80*/  UMOV UR14, 0x0 ;  /* 0x00000000000e7882 */ /* 0x000fe20000000000 */
[----:B------:R-:W-:Y:S01]  /*0d90*/  DFMA R16, R8, R14, -R22 ;  /* 0x0000000e0810722b */ /* 0x000fe20000000816 */
[----:B------:R-:W-:-:S07]  /*0da0*/  UMOV UR15, 0x3ff00000 ;  /* 0x3ff00000000f7882 */ /* 0x000fce0000000000 */
[----:B------:R-:W-:Y:S02]  /*0db0*/  DFMA R16, R12, R14, R16 ;  /* 0x0000000e0c10722b */ /* 0x000fe40000000010 */
[----:B------:R-:W-:-:S06]  /*0dc0*/  DADD R14, R10, R20 ;  /* 0x000000000a0e7229 */ /* 0x000fcc0000000014 */
[----:B------:R-:W-:Y:S02]  /*0dd0*/  DFMA R16, R8, R18, R16 ;  /* 0x000000120810722b */ /* 0x000fe40000000010 */
[----:B------:R-:W-:Y:S02]  /*0de0*/  DADD R18, R10, -R14 ;  /* 0x000000000a127229 */ /* 0x000fe4000000080e */
[----:B------:R-:W-:-:S06]  /*0df0*/  DMUL R10, R14, R22 ;  /* 0x000000160e0a7228 */ /* 0x000fcc0000000000 */
[----:B------:R-:W-:Y:S02]  /*0e00*/  DADD R20, R20, R18 ;  /* 0x0000000014147229 */ /* 0x000fe40000000012 */
[----:B------:R-:W-:-:S08]  /*0e10*/  DFMA R18, R14, R22, -R10 ;  /* 0x000000160e12722b */ /* 0x000fd0000000080a */
[----:B------:R-:W-:-:S08]  /*0e20*/  DFMA R16, R14, R16, R18 ;  /* 0x000000100e10722b */ /* 0x000fd00000000012 */
[----:B------:R-:W-:-:S08]  /*0e30*/  DFMA R20, R20, R22, R16 ;  /* 0x000000161414722b */ /* 0x000fd00000000010 */
[----:B------:R-:W-:-:S08]  /*0e40*/  DADD R16, R10, R20 ;  /* 0x000000000a107229 */ /* 0x000fd00000000014 */
[--C-:B------:R-:W-:Y:S02]  /*0e50*/  DADD R14, R8, R16.reuse ;  /* 0x00000000080e7229 */ /* 0x100fe40000000010 */
[----:B------:R-:W-:-:S06]  /*0e60*/  DADD R10, R10, -R16 ;  /* 0x000000000a0a7229 */ /* 0x000fcc0000000810 */
[----:B------:R-:W-:Y:S02]  /*0e70*/  DADD R8, R8, -R14 ;  /* 0x0000000008087229 */ /* 0x000fe4000000080e */
[----:B------:R-:W-:-:S06]  /*0e80*/  DADD R10, R20, R10 ;  /* 0x00000000140a7229 */ /* 0x000fcc000000000a */
[----:B------:R-:W-:-:S08]  /*0e90*/  DADD R8, R16, R8 ;  /* 0x0000000010087229 */ /* 0x000fd00000000008 */
[----:B------:R-:W-:Y:S01]  /*0ea0*/  DADD R8, R10, R8 ;  /* 0x000000000a087229 */ /* 0x000fe20000000008 */
[----:B------:R-:W-:Y:S01]  /*0eb0*/  MOV R10, 0xfefa39ef ;  /* 0xfefa39ef000a7802 */ /* 0x000fe20000000f00 */
[----:B------:R-:W-:-:S06]  /*0ec0*/  IMAD.MOV.U32 R11, RZ, RZ, 0x3fe62e42 ;  /* 0x3fe62e42ff0b7424 */ /* 0x000fcc00078e00ff */
[----:B------:R-:W-:Y:S01]  /*0ed0*/  DADD R16, R12, R8 ;  /* 0x000000000c107229 */ /* 0x000fe20000000008 */
[----:B------:R-:W-:Y:S02]  /*0ee0*/  IMAD.MOV.U32 R8, RZ, RZ, -0x105c611 ;  /* 0xfefa39efff087424 */ /* 0x000fe400078e00ff */
[----:B------:R-:W-:-:S05]  /*0ef0*/  IMAD.MOV.U32 R9, RZ, RZ, 0x3fe62e42 ;  /* 0x3fe62e42ff097424 */ /* 0x000fca00078e00ff */
[----:B------:R-:W-:-:S08]  /*0f00*/  DADD R12, R14, R16 ;  /* 0x000000000e0c7229 */ /* 0x000fd00000000010 */
[--C-:B------:R-:W-:Y:S02]  /*0f10*/  DFMA R8, R8, UR14, R12.reuse ;  /* 0x0000000e08087c2b */ /* 0x100fe4000800000c */
[----:B------:R-:W-:-:S06]  /*0f20*/  DADD R18, R14, -R12 ;  /* 0x000000000e127229 */ /* 0x000fcc000000080c */
[----:B------:R-:W-:Y:S02]  /*0f30*/  DFMA R14, -R10, 1, R8 ;  /* 0x3ff000000a0e782b */ /* 0x000fe40000000108 */
[----:B------:R-:W-:Y:S01]  /*0f40*/  DADD R18, R16, R18 ;  /* 0x0000000010127229 */ /* 0x000fe20000000012 */
[----:B------:R-:W-:-:S05]  /*0f50*/  LOP3.LUT R16, R29, 0xff0fffff, RZ, 0xc0, !PT ;  /* 0xff0fffff1d107812 */ /* 0x000fca00078ec0ff */
[----:B------:R-:W-:Y:S01]  /*0f60*/  DADD R14, -R12, R14 ;  /* 0x000000000c0e7229 */ /* 0x000fe2000000010e */
[----:B------:R-:W-:-:S05]  /*0f70*/  IMAD.SHL.U32 R12, R29, 0x2, RZ ;  /* 0x000000021d0c7824 */ /* 0x000fca00078e00ff */
[----:B------:R-:W-:Y:S02]  /*0f80*/  ISETP.GT.U32.AND P0, PT, R12, -0x2000001, PT ;  /* 0xfdffffff0c00780c */ /* 0x000fe40003f04070 */
[----:B------:R-:W-:Y:S01]  /*0f90*/  DADD R18, R18, -R14 ;  /* 0x0000000012127229 */ /* 0x000fe2000000080e */
[----:B------:R-:W-:Y:S01]  /*0fa0*/  IMAD.MOV.U32 R14, RZ, RZ, 0x3b39803f ;  /* 0x3b39803fff0e7424 */ /* 0x000fe200078e00ff */
[----:B------:R-:W-:Y:S02]  /*0fb0*/  MOV R15, 0x3c7abc9e ;  /* 0x3c7abc9e000f7802 */ /* 0x000fe40000000f00 */
[----:B------:R-:W-:Y:S01]  /*0fc0*/  SEL R17, R16, R29, P0 ;  /* 0x0000001d10117207 */ /* 0x000fe20000000000 */
[----:B------:R-:W-:-:S03]  /*0fd0*/  IMAD.MOV.U32 R16, RZ, RZ, R26 ;  /* 0x000000ffff107224 */ /* 0x000fc600078e001a */
[----:B------:R-:W-:Y:S01]  /*0fe0*/  DFMA R14, R14, UR14, R18 ;  /* 0x0000000e0e0e7c2b */ /* 0x000fe20008000012 */
[----:B------:R-:W-:Y:S01]  /*0ff0*/  UMOV UR14, 0x3b39803f ;  /* 0x3b39803f000e7882 */ /* 0x000fe20000000000 */
[----:B------:R-:W-:-:S06]  /*1000*/  UMOV UR15, 0x3c7abc9e ;  /* 0x3c7abc9e000f7882 */ /* 0x000fcc0000000000 */
[----:B------:R-:W-:-:S08]  /*1010*/  DADD R12, R8, R14 ;  /* 0x00000000080c7229 */ /* 0x000fd0000000000e */
[----:B------:R-:W-:Y:S02]  /*1020*/  DADD R8, R8, -R12 ;  /* 0x0000000008087229 */ /* 0x000fe4000000080c */
[----:B------:R-:W-:-:S06]  /*1030*/  DMUL R18, R12, R16 ;  /* 0x000000100c127228 */ /* 0x000fcc0000000000 */
[----:B------:R-:W-:Y:S02]  /*1040*/  DADD R8, R14, R8 ;  /* 0x000000000e087229 */ /* 0x000fe40000000008 */
[----:B------:R-:W-:-:S08]  /*1050*/  DFMA R12, R12, R16, -R18 ;  /* 0x000000100c0c722b */ /* 0x000fd00000000812 */
[----:B------:R-:W-:Y:S01]  /*1060*/  DFMA R16, R8, R16, R12 ;  /* 0x000000100810722b */ /* 0x000fe2000000000c */
[----:B------:R-:W-:Y:S01]  /*1070*/  MOV R12, 0x652b82fe ;  /* 0x652b82fe000c7802 */ /* 0x000fe20000000f00 */
[----:B------:R-:W-:-:S06]  /*1080*/  IMAD.MOV.U32 R13, RZ, RZ, 0x3ff71547 ;  /* 0x3ff71547ff0d7424 */ /* 0x000fcc00078e00ff */
[----:B------:R-:W-:-:S08]  /*1090*/  DADD R8, R18, R16 ;  /* 0x0000000012087229 */ /* 0x000fd00000000010 */
[----:B------:R-:W-:Y:S02]  /*10a0*/  DFMA R12, R8, R12, 6.75539944105574400000e+15 ;  /* 0x43380000080c742b */ /* 0x000fe4000000000c */
[----:B------:R-:W-:Y:S01]  /*10b0*/  FSETP.GEU.AND P0, PT, |R9|, 4.1917929649353027344, PT ;  /* 0x4086232b0900780b */ /* 0x000fe20003f0e200 */
[----:B------:R-:W-:-:S05]  /*10c0*/  DADD R18, R18, -R8 ;  /* 0x0000000012127229 */ /* 0x000fca0000000808 */
[----:B------:R-:W-:-:S03]  /*10d0*/  DADD R14, R12, -6.75539944105574400000e+15 ;  /* 0xc33800000c0e7429 */ /* 0x000fc60000000000 */
[----:B------:R-:W-:-:S05]  /*10e0*/  DADD R16, R16, R18 ;  /* 0x0000000010107229 */ /* 0x000fca0000000012 */
[----:B------:R-:W-:-:S08]  /*10f0*/  DFMA R10, R14, -R10, R8 ;  /* 0x8000000a0e0a722b */ /* 0x000fd00000000008 */
[----:B------:R-:W-:Y:S01]  /*1100*/  DFMA R14, R14, -UR14, R10 ;  /* 0x8000000e0e0e7c2b */ /* 0x000fe2000800000a */
[----:B------:R-:W-:Y:S01]  /*1110*/  UMOV UR14, 0x69ce2bdf ;  /* 0x69ce2bdf000e7882 */ /* 0x000fe20000000000 */
[----:B------:R-:W-:Y:S01]  /*1120*/  IMAD.MOV.U32 R10, RZ, RZ, -0x35dec16 ;  /* 0xfca213eaff0a7424 */ /* 0x000fe200078e00ff */
[----:B------:R-:W-:Y:S01]  /*1130*/  MOV R11, 0x3e928af3 ;  /* 0x3e928af3000b7802 */ /* 0x000fe20000000f00 */
[----:B------:R-:W-:-:S05]  /*1140*/  UMOV UR15, 0x3e5ade15 ;  /* 0x3e5ade15000f7882 */ /* 0x000fca0000000000 */
[----:B------:R-:W-:Y:S01]  /*1150*/  DFMA R10, R14, UR14, R10 ;  /* 0x0000000e0e0a7c2b */ /* 0x000fe2000800000a */
[----:B------:R-:W-:Y:S01]  /*1160*/  UMOV UR14, 0x62401315 ;  /* 0x62401315000e7882 */ /* 0x000fe20000000000 */
[----:B------:R-:W-:-:S06]  /*1170*/  UMOV UR15, 0x3ec71dee ;  /* 0x3ec71dee000f7882 */ /* 0x000fcc0000000000 */
[----:B------:R-:W-:Y:S01]  /*1180*/  DFMA R10, R14, R10, UR14 ;  /* 0x0000000e0e0a7e2b */ /* 0x000fe2000800000a */
        /* <DEDUP_REMOVED lines=20> */
[----:B------:R-:W-:-:S08]  /*12d0*/  DFMA R10, R14, R10, UR14 ;  /* 0x0000000e0e0a7e2b */ /* 0x000fd0000800000a */
[----:B------:R-:W-:-:S08]  /*12e0*/  DFMA R10, R14, R10, 1 ;  /* 0x3ff000000e0a742b */ /* 0x000fd0000000000a */
[----:B------:R-:W-:-:S10]  /*12f0*/  DFMA R10, R14, R10, 1 ;  /* 0x3ff000000e0a742b */ /* 0x000fd4000000000a */
[----:B------:R-:W-:Y:S02]  /*1300*/  IMAD R15, R12, 0x100000, R11 ;  /* 0x001000000c0f7824 */ /* 0x000fe400078e020b */
[----:B------:R-:W-:Y:S01]  /*1310*/  IMAD.MOV.U32 R14, RZ, RZ, R10 ;  /* 0x000000ffff0e7224 */ /* 0x000fe200078e000a */
[----:B------:R-:W-:Y:S06]  /*1320*/  @!P0 BRA `(.L_x_6) ;  /* 0x0000000000308947 */ /* 0x000fec0003800000 */
[----:B------:R-:W-:Y:S01]  /*1330*/  FSETP.GEU.AND P1, PT, |R9|, 4.2275390625, PT ;  /* 0x408748000900780b */ /* 0x000fe20003f2e200 */
[C---:B------:R-:W-:Y:S02]  /*1340*/  DADD R14, R8.reuse, +INF ;  /* 0x7ff00000080e7429 */ /* 0x040fe40000000000 */
[----:B------:R-:W-:-:S08]  /*1350*/  DSETP.GEU.AND P0, PT, R8, RZ, PT ;  /* 0x000000ff0800722a */ /* 0x000fd00003f0e000 */
[----:B------:R-:W-:Y:S02]  /*1360*/  FSEL R14, R14, RZ, P0 ;  /* 0x000000ff0e0e7208 */ /* 0x000fe40000000000 */
[----:B------:R-:W-:Y:S02]  /*1370*/  @!P1 LEA.HI R13, R12, R12, RZ, 0x1 ;  /* 0x0000000c0c0d9211 */ /* 0x000fe400078f08ff */
[----:B------:R-:W-:Y:S02]  /*1380*/  FSEL R15, R15, RZ, P0 ;  /* 0x000000ff0f0f7208 */ /* 0x000fe40000000000 */
[----:B------:R-:W-:-:S04]  /*1390*/  @!P1 SHF.R.S32.HI R13, RZ, 0x1, R13 ;  /* 0x00000001ff0d9819 */ /* 0x000fc8000001140d */
[----:B------:R-:W-:Y:S01]  /*13a0*/  @!P1 IADD3 R8, PT, PT, R12, -R13, RZ ;  /* 0x8000000d0c089210 */ /* 0x000fe20007ffe0ff */
[----:B------:R-:W-:-:S03]  /*13b0*/  @!P1 IMAD R11, R13, 0x100000, R11 ;  /* 0x001000000d0b9824 */ /* 0x000fc600078e020b */
[----:B------:R-:W-:Y:S01]  /*13c0*/  @!P1 LEA R9, R8, 0x3ff00000, 0x14 ;  /* 0x3ff0000008099811 */ /* 0x000fe200078ea0ff */
[----:B------:R-:W-:-:S06]  /*13d0*/  @!P1 IMAD.MOV.U32 R8, RZ, RZ, RZ ;  /* 0x000000ffff089224 */ /* 0x000fcc00078e00ff */
[----:B------:R-:W-:-:S11]  /*13e0*/  @!P1 DMUL R14, R10, R8 ;  /* 0x000000080a0e9228 */ /* 0x000fd60000000000 */
.L_x_6:
[----:B------:R-:W-:Y:S01]  /*13f0*/  DFMA R16, R16, R14, R14 ;  /* 0x0000000e1010722b */ /* 0x000fe2000000000e */
[----:B------:R-:W-:Y:S01]  /*1400*/  MOV R8, R0 ;  /* 0x0000000000087202 */ /* 0x000fe20000000f00 */
[----:B------:R-:W-:Y:S01]  /*1410*/  DSETP.NEU.AND P0, PT, |R14|, +INF , PT ;  /* 0x7ff000000e00742a */ /* 0x000fe20003f0d200 */
[----:B------:R-:W-:-:S07]  /*1420*/  IMAD.MOV.U32 R9, RZ, RZ, 0x0 ;  /* 0x00000000ff097424 */ /* 0x000fce00078e00ff */
[----:B------:R-:W-:Y:S02]  /*1430*/  FSEL R10, R14, R16, !P0 ;  /* 0x000000100e0a7208 */ /* 0x000fe40004000000 */
[----:B------:R-:W-:Y:S01]  /*1440*/  FSEL R11, R15, R17, !P0 ;  /* 0x000000110f0b7208 */ /* 0x000fe20004000000 */
[----:B------:R-:W-:Y:S06]  /*1450*/  RET.REL.NODEC R8 `(_Z13parallel_scanPii) ;  /* 0xffffffe808e87950 */ /* 0x000fec0003c3ffff */
.L_x_7:
[----:B------:R-:W-:-:S00]  /*1460*/  BRA `(.L_x_7) ;  /* 0xfffffffc00fc7947 */ /* 0x000fc0000383ffff */
[----:B------:R-:W-:-:S00]  /*1470*/  NOP ;  /* 0x0000000000007918 */ /* 0x000fc00000000000 */
        /* <DEDUP_REMOVED lines=8> */
.L_x_15:


//--------------------- .text._Z10hills_scanPii   --------------------------
	.section	.text._Z10hills_scanPii,"ax",@progbits
	.align	128
        .global         _Z10hills_scanPii
        .type           _Z10hills_scanPii,@function
        .size           _Z10hills_scanPii,(.L_x_16 - _Z10hills_scanPii)
        .other          _Z10hills_scanPii,@"STO_CUDA_ENTRY STV_DEFAULT"
_Z10hills_scanPii:
.text._Z10hills_scanPii:
[----:B------:R-:W-:Y:S01]  /*0000*/  LDC R1, c[0x0][0x37c] ;  /* 0x0000df00ff017b82 */ /* 0x000fe20000000800 */
[----:B------:R-:W0:Y:S07]  /*0010*/  LDCU UR4, c[0x0][0x388] ;  /* 0x00007100ff0477ac */ /* 0x000e2e0008000800 */
[----:B------:R-:W1:Y:S01]  /*0020*/  LDC.64 R10, c[0x0][0x380] ;  /* 0x0000e000ff0a7b82 */ /* 0x000e620000000a00 */
[----:B------:R-:W2:Y:S01]  /*0030*/  LDCU.64 UR8, c[0x0][0x358] ;  /* 0x00006b00ff0877ac */ /* 0x000ea20008000a00 */
[----:B------:R-:W3:Y:S06]  /*0040*/  LDCU UR10, c[0x0][0x388] ;  /* 0x00007100ff0a77ac */ /* 0x000eec0008000800 */
[----:B------:R-:W4:Y:S01]  /*0050*/  LDC.64 R6, c[0x0][0x380] ;  /* 0x0000e000ff067b82 */ /* 0x000f220000000a00 */
[----:B------:R-:W-:Y:S01]  /*0060*/  UMOV UR13, 0x1 ;  /* 0x00000001000d7882 */ /* 0x000fe20000000000 */
[----:B0-----:R-:W0:Y:S02]  /*0070*/  I2F.F64 R2, UR4 ;  /* 0x0000000400027d12 */ /* 0x001e240008201c00 */
        /* <DEDUP_REMOVED lines=9> */
[----:B------:R-:W1:Y:S10]  /*0110*/  S2R R2, SR_TID.X ;  /* 0x0000000000027919 */ /* 0x000e740000002100 */
[----:B------:R-:W-:-:S02]  /*0120*/  IMAD.U32 R4, RZ, RZ, UR6 ;  /* 0x00000006ff047e24 */ /* 0x000fc4000f8e00ff */
[----:B------:R-:W-:-:S03]  /*0130*/  IMAD.U32 R5, RZ, RZ, UR7 ;  /* 0x00000007ff057e24 */ /* 0x000fc6000f8e00ff */
[----:B------:R-:W-:Y:S01]  /*0140*/  FSEL R8, R4, UR4, !P0 ;  /* 0x0000000404087c08 */ /* 0x000fe2000c000000 */
[----:B------:R-:W-:Y:S01]  /*0150*/  IMAD.MOV.U32 R4, RZ, RZ, 0x0 ;  /* 0x00000000ff047424 */ /* 0x000fe200078e00ff */
[----:B------:R-:W-:Y:S01]  /*0160*/  FSEL R9, R5, UR5, !P0 ;  /* 0x0000000505097c08 */ /* 0x000fe2000c000000 */
[----:B------:R-:W-:Y:S01]  /*0170*/  USEL UR5, UR7, UR5, !UP0 ;  /* 0x0000000507057287 */ /* 0x000fe2000c000000 */
[----:B------:R-:W-:Y:S01]  /*0180*/  MOV R5, 0x7ff00000 ;  /* 0x7ff0000000057802 */ /* 0x000fe20000000f00 */
[----:B------:R-:W-:Y:S01]  /*0190*/  USEL UR4, UR6, UR4, !UP0 ;  /* 0x0000000406047287 */ /* 0x000fe2000c000000 */
[----:B------:R-:W-:Y:S01]  /*01a0*/  LOP3.LUT P0, RZ, R9, 0x7fffffff, RZ, 0xc0, !PT ;  /* 0x7fffffff09ff7812 */ /* 0x000fe2000780c0ff */
[----:B------:R-:W-:Y:S02]  /*01b0*/  ULOP3.LUT UR6, UR5, 0xfffff, URZ, 0xc0, !UPT ;  /* 0x000fffff05067892 */ /* 0x000fe4000f8ec0ff */
[----:B------:R-:W-:Y:S01]  /*01c0*/  USHF.R.U32.HI UR7, URZ, 0x14, UR5 ;  /* 0x00000014ff077899 */ /* 0x000fe20008011605 */
[----:B------:R-:W-:Y:S01]  /*01d0*/  DFMA R4, R8, R4, +INF ;  /* 0x7ff000000804742b */ /* 0x000fe20000000004 */
[----:B------:R-:W-:-:S02]  /*01e0*/  ULOP3.LUT UR6, UR6, 0x3ff00000, URZ, 0xfc, !UPT ;  /* 0x3ff0000006067892 */ /* 0x000fc4000f8efcff */
[----:B------:R-:W-:Y:S02]  /*01f0*/  UIADD3 UR11, UPT, UPT, UR5, -0x1, URZ ;  /* 0xffffffff050b7890 */ /* 0x000fe4000fffe0ff */
[----:B------:R-:W-:Y:S01]  /*0200*/  ULEA.HI UR5, UR5, 0xfffffbcb, URZ, 0xc ;  /* 0xfffffbcb05057891 */ /* 0x000fe2000f8f60ff */
[----:B-1----:R-:W-:Y:S01]  /*0210*/  IMAD.WIDE.U32 R8, R2, 0x4, R10 ;  /* 0x0000000402087825 */ /* 0x002fe200078e000a */
[----:B------:R-:W-:-:S03]  /*0220*/  @UP0 UIADD3 UR5, UPT, UPT, UR7, -0x3ff, URZ ;  /* 0xfffffc0107050890 */ /* 0x000fc6000fffe0ff */
[----:B------:R-:W-:Y:S01]  /*0230*/  FSEL R4, R4, RZ, P0 ;  /* 0x000000ff04047208 */ /* 0x000fe20000000000 */
[----:B------:R-:W-:Y:S01]  /*0240*/  UIADD3 UR12, UPT, UPT, UR6, -0x100000, URZ ;  /* 0xfff00000060c7890 */ /* 0x000fe2000fffe0ff */
[----:B--234-:R-:W-:-:S11]  /*0250*/  FSEL R5, R5, -QNAN , P0 ;  /* 0xfff0000005057808 */ /* 0x01cfd60000000000 */
.L_x_12:
[----:B------:R-:W-:Y:S01]  /*0260*/  UISETP.GT.U32.AND UP0, UPT, UR11, 0x7feffffe, UPT ;  /* 0x7feffffe0b00788c */ /* 0x000fe2000bf04070 */
[----:B------:R-:W-:Y:S01]  /*0270*/  IMAD.MOV.U32 R10, RZ, RZ, R4 ;  /* 0x000000ffff0a7224 */ /* 0x000fe200078e0004 */
[----:B------:R-:W-:Y:S01]  /*0280*/  UMOV UR18, 0xffda0d24 ;  /* 0xffda0d2400127882 */ /* 0x000fe20000000000 */
[----:B------:R-:W-:Y:S01]  /*0290*/  IMAD.MOV.U32 R11, RZ, RZ, R5 ;  /* 0x000000ffff0b7224 */ /* 0x000fe200078e0005 */
[----:B------:R-:W-:-:S05]  /*02a0*/  UMOV UR19, 0x3c7777d0 ;  /* 0x3c7777d000137882 */ /* 0x000fca0000000000 */
[----:B0-----:R-:W-:Y:S05]  /*02b0*/  BRA.U UP0, `(.L_x_8) ;  /* 0x0000000500007547 */ /* 0x001fea000b800000 */
[----:B------:R-:W-:Y:S01]  /*02c0*/  UISETP.GT.U32.AND UP0, UPT, UR6, 0x3ff6a09e, UPT ;  /* 0x3ff6a09e0600788c */ /* 0x000fe2000bf04070 */
[----:B------:R-:W-:Y:S01]  /*02d0*/  IMAD.U32 R0, RZ, RZ, UR12 ;  /* 0x0000000cff007e24 */ /* 0x000fe2000f8e00ff */
[----:B------:R-:W-:Y:S01]  /*02e0*/  MOV R12, RZ ;  /* 0x000000ff000c7202 */ /* 0x000fe20000000f00 */
[----:B------:R-:W-:Y:S01]  /*02f0*/  IMAD.U32 R10, RZ, RZ, UR4 ;  /* 0x00000004ff0a7e24 */ /* 0x000fe2000f8e00ff */
        /* <DEDUP_REMOVED lines=8> */
[----:B------:R-:W-:Y:S01]  /*0380*/  IMAD.MOV.U32 R25, RZ, RZ, 0x43300000 ;  /* 0x43300000ff197424 */ /* 0x000fe200078e00ff */
[----:B------:R-:W-:Y:S01]  /*0390*/  UMOV UR16, 0x80000000 ;  /* 0x8000000000107882 */ /* 0x000fe20000000000 */
[----:B------:R-:W-:Y:S01]  /*03a0*/  UMOV UR17, 0x43300000 ;  /* 0x4330000000117882 */ /* 0x000fe20000000000 */
[----:B------:R-:W-:Y:S01]  /*03b0*/  ULOP3.LUT UR7, UR7, 0x80000000, URZ, 0x3c, !UPT ;  /* 0x8000000007077892 */ /* 0x000fe2000f8e3cff */
[----:B------:R-:W-:-:S02]  /*03c0*/  DADD R18, R10, 1 ;  /* 0x3ff000000a127429 */ /* 0x000fc40000000000 */
[----:B------:R-:W-:-:S03]  /*03d0*/  DADD R10, R10, -1 ;  /* 0xbff000000a0a7429 */ /* 0x000fc60000000000 */
[----:B------:R-:W-:Y:S01]  /*03e0*/  IMAD.U32 R24, RZ, RZ, UR7 ;  /* 0x00000007ff187e24 */ /* 0x000fe2000f8e00ff */
        /* <DEDUP_REMOVED lines=23> */
[----:B------:R-:W-:Y:S01]  /*0560*/  UMOV UR15, 0x3f899999 ;  /* 0x3f899999000f7882 */ /* 0x000fe20000000000 */
[----:B------:R-:W-:Y:S01]  /*0570*/  DADD R18, R24, -UR16 ;  /* 0x8000001018127e29 */ /* 0x000fe20008000000 */
[----:B------:R-:W-:Y:S01]  /*0580*/  UMOV UR16, 0xfefa39ef ;  /* 0xfefa39ef00107882 */ /* 0x000fe20000000000 */
[----:B------:R-:W-:Y:S01]  /*0590*/  UMOV UR17, 0x3fe62e42 ;  /* 0x3fe62e4200117882 */ /* 0x000fe20000000000 */
[----:B------:R-:W-:Y:S02]  /*05a0*/  DFMA R24, R10, -R16, R22 ;  /* 0x800000100a18722b */ /* 0x000fe40000000016 */
[----:B------:R-:W-:Y:S01]  /*05b0*/  DFMA R20, R14, R20, UR14 ;  /* 0x0000000e0e147e2b */ /* 0x000fe20008000014 */
[----:B------:R-:W-:Y:S01]  /*05c0*/  UMOV UR14, 0x55555554 ;  /* 0x55555554000e7882 */ /* 0x000fe20000000000 */
[----:B------:R-:W-:Y:S01]  /*05d0*/  UMOV UR15, 0x3fb55555 ;  /* 0x3fb55555000f7882 */ /* 0x000fe20000000000 */
[----:B------:R-:W-:-:S03]  /*05e0*/  DFMA R10, R18, UR16, R16 ;  /* 0x00000010120a7c2b */ /* 0x000fc60008000010 */
[----:B------:R-:W-:Y:S02]  /*05f0*/  DMUL R24, R12, R24 ;  /* 0x000000180c187228 */ /* 0x000fe40000000000 */
        /* <DEDUP_REMOVED lines=12> */
.L_x_8:
[----:B------:R-:W-:Y:S01]  /*06c0*/  DMUL R12, R10, UR18 ;  /* 0x000000120a0c7c28 */ /* 0x000fe20008000000 */
[----:B------:R-:W-:Y:S01]  /*06d0*/  UMOV UR14, 0x652b82fe ;  /* 0x652b82fe000e7882 */ /* 0x000fe20000000000 */
[----:B------:R-:W-:-:S06]  /*06e0*/  UMOV UR15, 0x3ff71547 ;  /* 0x3ff71547000f7882 */ /* 0x000fcc0000000000 */
[----:B------:R-:W-:-:S10]  /*06f0*/  DFMA R12, R10, UR14, R12 ;  /* 0x0000000e0a0c7c2b */ /* 0x000fd4000800000c */
[----:B------:R-:W0:Y:S02]  /*0700*/  F2I.F64.TRUNC R12, R12 ;  /* 0x0000000c000c7311 */ /* 0x000e24000030d100 */
[----:B0-----:R-:W-:-:S13]  /*0710*/  ISETP.LT.AND P0, PT, R12, UR13, PT ;  /* 0x0000000d0c007c0c */ /* 0x001fda000bf01270 */
[----:B------:R-:W-:Y:S05]  /*0720*/  @P0 EXIT ;  /* 0x000000000000094d */ /* 0x000fea0003800000 */
[C---:B------:R-:W-:Y:S01]  /*0730*/  ISETP.GE.U32.AND P0, PT, R2.reuse, UR13, PT ;  /* 0x0000000d02007c0c */ /* 0x040fe2000bf06070 */
[----:B------:R-:W-:Y:S03]  /*0740*/  BSSY.RECONVERGENT B0, `(.L_x_9) ;  /* 0x0000014000007945 */ /* 0x000fe60003800200 */
[----:B------:R-:W-:-:S13]  /*0750*/  ISETP.GT.OR P0, PT, R2, UR10, !P0 ;  /* 0x0000000a02007c0c */ /* 0x000fda000c704670 */
[----:B------:R-:W-:Y:S05]  /*0760*/  @P0 BRA `(.L_x_10) ;  /* 0x0000000000440947 */ /* 0x000fea0003800000 */
[----:B------:R-:W-:Y:S01]  /*0770*/  MOV R3, UR13 ;  /* 0x0000000d00037c02 */ /* 0x000fe20008000f00 */
[----:B------:R-:W-:Y:S01]  /*0780*/  BSSY.RECONVERGENT B1, `(.L_x_11) ;  /* 0x0000005000017945 */ /* 0x000fe20003800200 */
[----:B------:R-:W-:-:S03]  /*0790*/  MOV R0, 0x7d0 ;  /* 0x000007d000007802 */ /* 0x000fc60000000f00 */
[----:B------:R-:W-:-:S04]  /*07a0*/  VIADD R3, R3, 0xffffffff ;  /* 0xffffffff03037836 */ /* 0x000fc80000000000 */
[----:B------:R0:W1:Y:S03]  /*07b0*/  I2F.F64 R10, R3 ;  /* 0x00000003000a7312 */ /* 0x0000660000201c00 */
[----:B01----:R-:W-:Y:S05]  /*07c0*/  CALL.REL.NOINC `($_Z10hills_scanPii$__internal_accurate_pow) ;  /* 0x0000000000387944 */ /* 0x003fea0003c00000 */
[----:B------:R-:W-:Y:S05]  /*07d0*/  BSYNC.RECONVERGENT B1 ;  /* 0x0000000000017941 */ /* 0x000fea0003800200 */
.L_x_11:
[----:B------:R-:W-:Y:S02]  /*07e0*/  ISETP.NE.AND P0, PT, R3, RZ, PT ;  /* 0x000000ff0300720c */ /* 0x000fe40003f05270 */
[----:B------:R-:W2:Y:S02]  /*07f0*/  LDG.E R3, desc[UR8][R8.64] ;  /* 0x0000000808037981 */ /* 0x000ea4000c1e1900 */
[----:B------:R-:W-:Y:S02]  /*0800*/  FSEL R13, R20, 1.875, P0 ;  /* 0x3ff00000140d7808 */ /* 0x000fe40000000000 */
[----:B------:R-:W-:-:S04]  /*0810*/  FSEL R12, R12, RZ, P0 ;  /* 0x000000ff0c0c7208 */ /* 0x000fc80000000000 */
[----:B------:R-:W0:Y:S02]  /*0820*/  F2I.F64.TRUNC R13, R12 ;  /* 0x0000000c000d7311 */ /* 0x000e24000030d100 */
[----:B0-----:R-:W-:-:S04]  /*0830*/  IMAD.IADD R11, R2, 0x1, -R13 ;  /* 0x00000001020b7824 */ /* 0x001fc800078e0a0d */
[----:B------:R-:W-:-:S06]  /*0840*/  IMAD.WIDE R10, R11, 0x4, R6 ;  /* 0x000000040b0a7825 */ /* 0x000fcc00078e0206 */
[----:B------:R-:W2:Y:S02]  /*0850*/  LDG.E R10, desc[UR8][R10.64] ;  /* 0x000000080a0a7981 */ /* 0x000ea4000c1e1900 */
[----:B--2---:R-:W-:-:S05]  /*0860*/  IMAD.IADD R3, R10, 0x1, R3 ;  /* 0x000000010a037824 */ /* 0x004fca00078e0203 */
[----:B------:R0:W-:Y:S02]  /*0870*/  STG.E desc[UR8][R8.64], R3 ;  /* 0x0000000308007986 */ /* 0x0001e4000c101908 */
.L_x_10:
[----:B------:R-:W-:Y:S05]  /*0880*/  BSYNC.RECONVERGENT B0 ;  /* 0x0000000000007941 */ /* 0x000fea0003800200 */
.L_x_9:
[----:B------:R-:W-:Y:S01]  /*0890*/  UIADD3 UR13, UPT, UPT, UR13, 0x1, URZ ;  /* 0x000000010d0d7890 */ /* 0x000fe2000fffe0ff */
[----:B------:R-:W-:Y:S11]  /*08a0*/  BRA `(.L_x_12) ;  /* 0xfffffff8006c7947 */ /* 0x000ff6000383ffff */
        .type           $_Z10hills_scanPii$__internal_accurate_pow,@function
        .size           $_Z10hills_scanPii$__internal_accurate_pow,(.L_x_16 - $_Z10hills_scanPii$__internal_accurate_pow)
$_Z10hills_scanPii$__internal_accurate_pow:
        /* <DEDUP_REMOVED lines=44> */
[----:B------:R-:W-:Y:S01]  /*0b70*/  VIADD R25, R17, 0x100000 ;  /* 0x0010000011197836 */ /* 0x000fe20000000000 */
[----:B------:R-:W-:-:S06]  /*0b80*/  MOV R24, R16 ;  /* 0x0000001000187202 */ /* 0x000fcc0000000f00 */
        /* <DEDUP_REMOVED lines=21> */
[----:B------:R-:W-:Y:S02]  /*0ce0*/  IMAD.MOV.U32 R14, RZ, RZ, -0x105c611 ;  /* 0xfefa39efff0e7424 */ /* 0x000fe400078e00ff */
[----:B------:R-:W-:-:S05]  /*0cf0*/  IMAD.MOV.U32 R15, RZ, RZ, 0x3fe62e42 ;  /* 0x3fe62e42ff0f7424 */ /* 0x000fca00078e00ff */
        /* <DEDUP_REMOVED lines=8> */
[----:B------:R-:W-:Y:S01]  /*0d80*/  LOP3.LUT R21, R11, 0xff0fffff, RZ, 0xc0, !PT ;  /* 0xff0fffff0b157812 */ /* 0x000fe200078ec0ff */
[----:B------:R-:W-:-:S04]  /*0d90*/  IMAD.MOV.U32 R20, RZ, RZ, R10 ;  /* 0x000000ffff147224 */ /* 0x000fc800078e000a */
[----:B------:R-:W-:Y:S01]  /*0da0*/  DADD R18, -R16, R18 ;  /* 0x0000000010127229 */ /* 0x000fe20000000112 */
[----:B------:R-:W-:Y:S01]  /*0db0*/  MOV R16, 0x3b39803f ;  /* 0x3b39803f00107802 */ /* 0x000fe20000000f00 */
[----:B------:R-:W-:-:S06]  /*0dc0*/  IMAD.MOV.U32 R17, RZ, RZ, 0x3c7abc9e ;  /* 0x3c7abc9eff117424 */ /* 0x000fcc00078e00ff */
[----:B------:R-:W-:-:S08]  /*0dd0*/  DADD R18, R22, -R18 ;  /* 0x0000000016127229 */ /* 0x000fd00000000812 */
[----:B------:R-:W-:Y:S01]  /*0de0*/  DFMA R18, R16, UR14, R18 ;  /* 0x0000000e10127c2b */ /* 0x000fe20008000012 */
[----:B------:R-:W-:Y:S01]  /*0df0*/  UMOV UR14, 0x3b39803f ;  /* 0x3b39803f000e7882 */ /* 0x000fe20000000000 */
[----:B------:R-:W-:Y:S01]  /*0e00*/  IMAD.SHL.U32 R16, R11, 0x2, RZ ;  /* 0x000000020b107824 */ /* 0x000fe200078e00ff */
[----:B------:R-:W-:-:S04]  /*0e10*/  UMOV UR15, 0x3c7abc9e ;  /* 0x3c7abc9e000f7882 */ /* 0x000fc80000000000 */
[----:B------:R-:W-:Y:S01]  /*0e20*/  ISETP.GT.U32.AND P0, PT, R16, -0x2000001, PT ;  /* 0xfdffffff1000780c */ /* 0x000fe20003f04070 */
[----:B------:R-:W-:-:S03]  /*0e30*/  DADD R16, R14, R18 ;  /* 0x000000000e107229 */ /* 0x000fc60000000012 */
[----:B------:R-:W-:-:S05]  /*0e40*/  SEL R21, R21, R11, P0 ;  /* 0x0000000b15157207 */ /* 0x000fca0000000000 */
        /* <DEDUP_REMOVED lines=17> */
[----:B------:R-:W-:Y:S01]  /*0f60*/  UMOV UR15, 0x3e5ade15 ;  /* 0x3e5ade15000f7882 */ /* 0x000fe20000000000 */
[----:B------:R-:W-:-:S06]  /*0f70*/  IMAD.MOV.U32 R19, RZ, RZ, 0x3e928af3 ;  /* 0x3e928af3ff137424 */ /* 0x000fcc00078e00ff */
        /* <DEDUP_REMOVED lines=27> */
[----:B------:R-:W-:Y:S01]  /*1130*/  LEA R11, R14, R13, 0x14 ;  /* 0x0000000d0e0b7211 */ /* 0x000fe200078ea0ff */
[----:B------:R-:W-:Y:S01]  /*1140*/  IMAD.MOV.U32 R10, RZ, RZ, R12 ;  /* 0x000000ffff0a7224 */ /* 0x000fe200078e000c */
[----:B------:R-:W-:Y:S06]  /*1150*/  @!P0 BRA `(.L_x_13) ;  /* 0x0000000000308947 */ /* 0x000fec0003800000 */
[----:B------:R-:W-:Y:S01]  /*1160*/  FSETP.GEU.AND P1, PT, |R17|, 4.2275390625, PT ;  /* 0x408748001100780b */ /* 0x000fe20003f2e200 */
[C---:B------:R-:W-:Y:S02]  /*1170*/  DADD R18, R16.reuse, +INF ;  /* 0x7ff0000010127429 */ /* 0x040fe40000000000 */
[----:B------:R-:W-:-:S08]  /*1180*/  DSETP.GEU.AND P0, PT, R16, RZ, PT ;  /* 0x000000ff1000722a */ /* 0x000fd00003f0e000 */
[----:B------:R-:W-:Y:S02]  /*1190*/  FSEL R11, R19, RZ, P0 ;  /* 0x000000ff130b7208 */ /* 0x000fe40000000000 */
[----:B------:R-:W-:-:S04]  /*11a0*/  @!P1 LEA.HI R10, R14, R14, RZ, 0x1 ;  /* 0x0000000e0e0a9211 */ /* 0x000fc800078f08ff */
[----:B------:R-:W-:Y:S02]  /*11b0*/  @!P1 SHF.R.S32.HI R15, RZ, 0x1, R10 ;  /* 0x00000001ff0f9819 */ /* 0x000fe4000001140a */
[----:B------:R-:W-:-:S03]  /*11c0*/  FSEL R10, R18, RZ, P0 ;  /* 0x000000ff120a7208 */ /* 0x000fc60000000000 */
[----:B------:R-:W-:Y:S02]  /*11d0*/  @!P1 IMAD.IADD R14, R14, 0x1, -R15 ;  /* 0x000000010e0e9824 */ /* 0x000fe400078e0a0f */
[----:B------:R-:W-:-:S03]  /*11e0*/  @!P1 IMAD R13, R15, 0x100000, R13 ;  /* 0x001000000f0d9824 */ /* 0x000fc600078e020d */
[----:B------:R-:W-:Y:S02]  /*11f0*/  @!P1 LEA R15, R14, 0x3ff00000, 0x14 ;  /* 0x3ff000000e0f9811 */ /* 0x000fe400078ea0ff */
[----:B------:R-:W-:-:S06]  /*1200*/  @!P1 MOV R14, RZ ;  /* 0x000000ff000e9202 */ /* 0x000fcc0000000f00 */
[----:B------:R-:W-:-:S11]  /*1210*/  @!P1 DMUL R10, R12, R14 ;  /* 0x0000000e0c0a9228 */ /* 0x000fd60000000000 */
.L_x_13:
[----:B------:R-:W-:Y:S02]  /*1220*/  DFMA R20, R20, R10, R10 ;  /* 0x0000000a1414722b */ /* 0x000fe4000000000a */
[----:B------:R-:W-:-:S08]  /*1230*/  DSETP.NEU.AND P0, PT, |R10|, +INF , PT ;  /* 0x7ff000000a00742a */ /* 0x000fd00003f0d200 */
[----:B------:R-:W-:Y:S01]  /*1240*/  FSEL R12, R10, R20, !P0 ;  /* 0x000000140a0c7208 */ /* 0x000fe20004000000 */
[----:B------:R-:W-:Y:S01]  /*1250*/  IMAD.MOV.U32 R10, RZ, RZ, R0 ;  /* 0x000000ffff0a7224 */ /* 0x000fe200078e0000 */
[----:B------:R-:W-:Y:S01]  /*1260*/  FSEL R20, R11, R21, !P0 ;  /* 0x000000150b147208 */ /* 0x000fe20004000000 */
[----:B------:R-:W-:-:S04]  /*1270*/  IMAD.MOV.U32 R11, RZ, RZ, 0x0 ;  /* 0x00000000ff0b7424 */ /* 0x000fc800078e00ff */
[----:B------:R-:W-:Y:S05]  /*1280*/  RET.REL.NODEC R10 `(_Z10hills_scanPii) ;  /* 0xffffffec0a5c7950 */ /* 0x000fea0003c3ffff */
.L_x_14:
        /* <DEDUP_REMOVED lines=15> */
.L_x_16:


//--------------------- .nv.shared.reserved.0     --------------------------
	.section	.nv.shared.reserved.0,"aw",@nobits
	.weak		__nv_reservedSMEM_offset_0_alias
	.size		__nv_reservedSMEM_offset_0_alias, 0, 64
	.other		__nv_reservedSMEM_offset_0_alias,@"STO_CUDA_RESERVED_SHARED STV_DEFAULT"
__nv_reservedSMEM_offset_0_alias:
	.zero		0
	.zero		64


//--------------------- .nv.constant0._Z13parallel_scanPii --------------------------
	.section	.nv.constant0._Z13parallel_scanPii,"a",@progbits
	.sectionflags	@""
	.align	4
.nv.constant0._Z13parallel_scanPii:
	.zero		908


//--------------------- .nv.constant0._Z10hills_scanPii --------------------------
	.section	.nv.constant0._Z10hills_scanPii,"a",@progbits
	.sectionflags	@""
	.align	4
.nv.constant0._Z10hills_scanPii:
	.zero		908


//--------------------- SYMBOLS --------------------------

	.type		.nv.reservedSmem.offset0,@object
	.size		.nv.reservedSmem.offset0,0x4
